//
// Generated by NVIDIA NVVM Compiler
//
// Compiler Build ID: CL-36424714
// Cuda compilation tools, release 13.0, V13.0.88
// Based on NVVM 20.0.0
//

.version 9.0
.target sm_100
.address_size 64

	// .globl	mymatmul_kernel0
// _ZZ16mymatmul_kernel0E11data_shared has been demoted
// _ZZ16mymatmul_kernel0E13kernel_shared has been demoted

.visible .entry mymatmul_kernel0(
	.param .u64 .ptr .align 1 mymatmul_kernel0_param_0,
	.param .u64 .ptr .align 1 mymatmul_kernel0_param_1,
	.param .u64 .ptr .align 1 mymatmul_kernel0_param_2
)
.maxntid 256
{
	.local .align 16 .b8 	__local_depot0[4096];
	.reg .b64 	%SP;
	.reg .b64 	%SPL;
	.reg .pred 	%p<5>;
	.reg .b16 	%rs<3>;
	.reg .b32 	%r<62>;
	.reg .b32 	%f<407>;
	.reg .b64 	%rd<31>;
	// demoted variable
	.shared .align 4 .b8 _ZZ16mymatmul_kernel0E11data_shared[1024];
	// demoted variable
	.shared .align 4 .b8 _ZZ16mymatmul_kernel0E13kernel_shared[16384];
	mov.u64 	%SPL, __local_depot0;
	add.u64 	%rd14, %SPL, 0;
	add.s64 	%rd29, %rd14, 2048;
	mov.f32 	%f5, 0f00000000;
	st.local.v4.f32 	[%rd14], {%f5, %f5, %f5, %f5};
	st.local.v4.f32 	[%rd14+512], {%f5, %f5, %f5, %f5};
	st.local.v4.f32 	[%rd14+1024], {%f5, %f5, %f5, %f5};
	st.local.v4.f32 	[%rd14+1536], {%f5, %f5, %f5, %f5};
	st.local.v4.f32 	[%rd14+2048], {%f5, %f5, %f5, %f5};
	st.local.v4.f32 	[%rd14+2560], {%f5, %f5, %f5, %f5};
	st.local.v4.f32 	[%rd14+3072], {%f5, %f5, %f5, %f5};
	st.local.v4.f32 	[%rd14+3584], {%f5, %f5, %f5, %f5};
	st.local.v4.f32 	[%rd14+64], {%f5, %f5, %f5, %f5};
	st.local.v4.f32 	[%rd14+576], {%f5, %f5, %f5, %f5};
	st.local.v4.f32 	[%rd14+1088], {%f5, %f5, %f5, %f5};
	st.local.v4.f32 	[%rd14+1600], {%f5, %f5, %f5, %f5};
	st.local.v4.f32 	[%rd14+2112], {%f5, %f5, %f5, %f5};
	st.local.v4.f32 	[%rd14+2624], {%f5, %f5, %f5, %f5};
	st.local.v4.f32 	[%rd14+3136], {%f5, %f5, %f5, %f5};
	st.local.v4.f32 	[%rd14+3648], {%f5, %f5, %f5, %f5};
	st.local.v4.f32 	[%rd14+16], {%f5, %f5, %f5, %f5};
	st.local.v4.f32 	[%rd14+528], {%f5, %f5, %f5, %f5};
	st.local.v4.f32 	[%rd14+1040], {%f5, %f5, %f5, %f5};
	st.local.v4.f32 	[%rd14+1552], {%f5, %f5, %f5, %f5};
	st.local.v4.f32 	[%rd14+2064], {%f5, %f5, %f5, %f5};
	st.local.v4.f32 	[%rd14+2576], {%f5, %f5, %f5, %f5};
	st.local.v4.f32 	[%rd14+3088], {%f5, %f5, %f5, %f5};
	st.local.v4.f32 	[%rd14+3600], {%f5, %f5, %f5, %f5};
	st.local.v4.f32 	[%rd14+80], {%f5, %f5, %f5, %f5};
	st.local.v4.f32 	[%rd14+592], {%f5, %f5, %f5, %f5};
	st.local.v4.f32 	[%rd14+1104], {%f5, %f5, %f5, %f5};
	st.local.v4.f32 	[%rd14+1616], {%f5, %f5, %f5, %f5};
	st.local.v4.f32 	[%rd14+2128], {%f5, %f5, %f5, %f5};
	st.local.v4.f32 	[%rd14+2640], {%f5, %f5, %f5, %f5};
	st.local.v4.f32 	[%rd14+3152], {%f5, %f5, %f5, %f5};
	st.local.v4.f32 	[%rd14+3664], {%f5, %f5, %f5, %f5};
	st.local.v4.f32 	[%rd14+32], {%f5, %f5, %f5, %f5};
	st.local.v4.f32 	[%rd14+544], {%f5, %f5, %f5, %f5};
	st.local.v4.f32 	[%rd14+1056], {%f5, %f5, %f5, %f5};
	st.local.v4.f32 	[%rd14+1568], {%f5, %f5, %f5, %f5};
	st.local.v4.f32 	[%rd14+2080], {%f5, %f5, %f5, %f5};
	st.local.v4.f32 	[%rd14+2592], {%f5, %f5, %f5, %f5};
	st.local.v4.f32 	[%rd14+3104], {%f5, %f5, %f5, %f5};
	st.local.v4.f32 	[%rd14+3616], {%f5, %f5, %f5, %f5};
	st.local.v4.f32 	[%rd14+96], {%f5, %f5, %f5, %f5};
	st.local.v4.f32 	[%rd14+608], {%f5, %f5, %f5, %f5};
	st.local.v4.f32 	[%rd14+1120], {%f5, %f5, %f5, %f5};
	st.local.v4.f32 	[%rd14+1632], {%f5, %f5, %f5, %f5};
	st.local.v4.f32 	[%rd14+2144], {%f5, %f5, %f5, %f5};
	st.local.v4.f32 	[%rd14+2656], {%f5, %f5, %f5, %f5};
	st.local.v4.f32 	[%rd14+3168], {%f5, %f5, %f5, %f5};
	st.local.v4.f32 	[%rd14+3680], {%f5, %f5, %f5, %f5};
	st.local.v4.f32 	[%rd14+48], {%f5, %f5, %f5, %f5};
	st.local.v4.f32 	[%rd14+560], {%f5, %f5, %f5, %f5};
	st.local.v4.f32 	[%rd14+1072], {%f5, %f5, %f5, %f5};
	st.local.v4.f32 	[%rd14+1584], {%f5, %f5, %f5, %f5};
	st.local.v4.f32 	[%rd14+2096], {%f5, %f5, %f5, %f5};
	st.local.v4.f32 	[%rd14+2608], {%f5, %f5, %f5, %f5};
	st.local.v4.f32 	[%rd14+3120], {%f5, %f5, %f5, %f5};
	st.local.v4.f32 	[%rd14+3632], {%f5, %f5, %f5, %f5};
	st.local.v4.f32 	[%rd14+112], {%f5, %f5, %f5, %f5};
	st.local.v4.f32 	[%rd14+624], {%f5, %f5, %f5, %f5};
	st.local.v4.f32 	[%rd14+1136], {%f5, %f5, %f5, %f5};
	st.local.v4.f32 	[%rd14+1648], {%f5, %f5, %f5, %f5};
	st.local.v4.f32 	[%rd14+2160], {%f5, %f5, %f5, %f5};
	st.local.v4.f32 	[%rd14+2672], {%f5, %f5, %f5, %f5};
	st.local.v4.f32 	[%rd14+3184], {%f5, %f5, %f5, %f5};
	st.local.v4.f32 	[%rd14+3696], {%f5, %f5, %f5, %f5};
	st.local.v4.f32 	[%rd14+128], {%f5, %f5, %f5, %f5};
	st.local.v4.f32 	[%rd14+640], {%f5, %f5, %f5, %f5};
	st.local.v4.f32 	[%rd14+1152], {%f5, %f5, %f5, %f5};
	st.local.v4.f32 	[%rd14+1664], {%f5, %f5, %f5, %f5};
	st.local.v4.f32 	[%rd14+2176], {%f5, %f5, %f5, %f5};
	st.local.v4.f32 	[%rd14+2688], {%f5, %f5, %f5, %f5};
	st.local.v4.f32 	[%rd14+3200], {%f5, %f5, %f5, %f5};
	st.local.v4.f32 	[%rd14+3712], {%f5, %f5, %f5, %f5};
	st.local.v4.f32 	[%rd14+192], {%f5, %f5, %f5, %f5};
	st.local.v4.f32 	[%rd14+704], {%f5, %f5, %f5, %f5};
	st.local.v4.f32 	[%rd14+1216], {%f5, %f5, %f5, %f5};
	st.local.v4.f32 	[%rd14+1728], {%f5, %f5, %f5, %f5};
	st.local.v4.f32 	[%rd14+2240], {%f5, %f5, %f5, %f5};
	st.local.v4.f32 	[%rd14+2752], {%f5, %f5, %f5, %f5};
	st.local.v4.f32 	[%rd14+3264], {%f5, %f5, %f5, %f5};
	st.local.v4.f32 	[%rd14+3776], {%f5, %f5, %f5, %f5};
	st.local.v4.f32 	[%rd14+144], {%f5, %f5, %f5, %f5};
	st.local.v4.f32 	[%rd14+656], {%f5, %f5, %f5, %f5};
	st.local.v4.f32 	[%rd14+1168], {%f5, %f5, %f5, %f5};
	st.local.v4.f32 	[%rd14+1680], {%f5, %f5, %f5, %f5};
	st.local.v4.f32 	[%rd14+2192], {%f5, %f5, %f5, %f5};
	st.local.v4.f32 	[%rd14+2704], {%f5, %f5, %f5, %f5};
	st.local.v4.f32 	[%rd14+3216], {%f5, %f5, %f5, %f5};
	st.local.v4.f32 	[%rd14+3728], {%f5, %f5, %f5, %f5};
	st.local.v4.f32 	[%rd14+208], {%f5, %f5, %f5, %f5};
	st.local.v4.f32 	[%rd14+720], {%f5, %f5, %f5, %f5};
	st.local.v4.f32 	[%rd14+1232], {%f5, %f5, %f5, %f5};
	st.local.v4.f32 	[%rd14+1744], {%f5, %f5, %f5, %f5};
	st.local.v4.f32 	[%rd14+2256], {%f5, %f5, %f5, %f5};
	st.local.v4.f32 	[%rd14+2768], {%f5, %f5, %f5, %f5};
	st.local.v4.f32 	[%rd14+3280], {%f5, %f5, %f5, %f5};
	st.local.v4.f32 	[%rd14+3792], {%f5, %f5, %f5, %f5};
	st.local.v4.f32 	[%rd14+160], {%f5, %f5, %f5, %f5};
	st.local.v4.f32 	[%rd14+672], {%f5, %f5, %f5, %f5};
	st.local.v4.f32 	[%rd14+1184], {%f5, %f5, %f5, %f5};
	st.local.v4.f32 	[%rd14+1696], {%f5, %f5, %f5, %f5};
	st.local.v4.f32 	[%rd14+2208], {%f5, %f5, %f5, %f5};
	st.local.v4.f32 	[%rd14+2720], {%f5, %f5, %f5, %f5};
	st.local.v4.f32 	[%rd14+3232], {%f5, %f5, %f5, %f5};
	st.local.v4.f32 	[%rd14+3744], {%f5, %f5, %f5, %f5};
	st.local.v4.f32 	[%rd14+224], {%f5, %f5, %f5, %f5};
	st.local.v4.f32 	[%rd14+736], {%f5, %f5, %f5, %f5};
	st.local.v4.f32 	[%rd14+1248], {%f5, %f5, %f5, %f5};
	st.local.v4.f32 	[%rd14+1760], {%f5, %f5, %f5, %f5};
	st.local.v4.f32 	[%rd14+2272], {%f5, %f5, %f5, %f5};
	st.local.v4.f32 	[%rd14+2784], {%f5, %f5, %f5, %f5};
	st.local.v4.f32 	[%rd14+3296], {%f5, %f5, %f5, %f5};
	st.local.v4.f32 	[%rd14+3808], {%f5, %f5, %f5, %f5};
	st.local.v4.f32 	[%rd14+176], {%f5, %f5, %f5, %f5};
	st.local.v4.f32 	[%rd14+688], {%f5, %f5, %f5, %f5};
	st.local.v4.f32 	[%rd14+1200], {%f5, %f5, %f5, %f5};
	st.local.v4.f32 	[%rd14+1712], {%f5, %f5, %f5, %f5};
	st.local.v4.f32 	[%rd14+2224], {%f5, %f5, %f5, %f5};
	st.local.v4.f32 	[%rd14+2736], {%f5, %f5, %f5, %f5};
	st.local.v4.f32 	[%rd14+3248], {%f5, %f5, %f5, %f5};
	st.local.v4.f32 	[%rd14+3760], {%f5, %f5, %f5, %f5};
	st.local.v4.f32 	[%rd14+240], {%f5, %f5, %f5, %f5};
	st.local.v4.f32 	[%rd14+752], {%f5, %f5, %f5, %f5};
	st.local.v4.f32 	[%rd14+1264], {%f5, %f5, %f5, %f5};
	st.local.v4.f32 	[%rd14+1776], {%f5, %f5, %f5, %f5};
	st.local.v4.f32 	[%rd14+2288], {%f5, %f5, %f5, %f5};
	st.local.v4.f32 	[%rd14+2800], {%f5, %f5, %f5, %f5};
	st.local.v4.f32 	[%rd14+3312], {%f5, %f5, %f5, %f5};
	st.local.v4.f32 	[%rd14+3824], {%f5, %f5, %f5, %f5};
	st.local.v4.f32 	[%rd14+256], {%f5, %f5, %f5, %f5};
	st.local.v4.f32 	[%rd14+768], {%f5, %f5, %f5, %f5};
	st.local.v4.f32 	[%rd14+1280], {%f5, %f5, %f5, %f5};
	st.local.v4.f32 	[%rd14+1792], {%f5, %f5, %f5, %f5};
	st.local.v4.f32 	[%rd14+2304], {%f5, %f5, %f5, %f5};
	st.local.v4.f32 	[%rd14+2816], {%f5, %f5, %f5, %f5};
	st.local.v4.f32 	[%rd14+3328], {%f5, %f5, %f5, %f5};
	st.local.v4.f32 	[%rd14+3840], {%f5, %f5, %f5, %f5};
	st.local.v4.f32 	[%rd14+320], {%f5, %f5, %f5, %f5};
	st.local.v4.f32 	[%rd14+832], {%f5, %f5, %f5, %f5};
	st.local.v4.f32 	[%rd14+1344], {%f5, %f5, %f5, %f5};
	st.local.v4.f32 	[%rd14+1856], {%f5, %f5, %f5, %f5};
	st.local.v4.f32 	[%rd14+2368], {%f5, %f5, %f5, %f5};
	st.local.v4.f32 	[%rd14+2880], {%f5, %f5, %f5, %f5};
	st.local.v4.f32 	[%rd14+3392], {%f5, %f5, %f5, %f5};
	st.local.v4.f32 	[%rd14+3904], {%f5, %f5, %f5, %f5};
	st.local.v4.f32 	[%rd14+272], {%f5, %f5, %f5, %f5};
	st.local.v4.f32 	[%rd14+784], {%f5, %f5, %f5, %f5};
	st.local.v4.f32 	[%rd14+1296], {%f5, %f5, %f5, %f5};
	st.local.v4.f32 	[%rd14+1808], {%f5, %f5, %f5, %f5};
	st.local.v4.f32 	[%rd14+2320], {%f5, %f5, %f5, %f5};
	st.local.v4.f32 	[%rd14+2832], {%f5, %f5, %f5, %f5};
	st.local.v4.f32 	[%rd14+3344], {%f5, %f5, %f5, %f5};
	st.local.v4.f32 	[%rd14+3856], {%f5, %f5, %f5, %f5};
	st.local.v4.f32 	[%rd14+336], {%f5, %f5, %f5, %f5};
	st.local.v4.f32 	[%rd14+848], {%f5, %f5, %f5, %f5};
	st.local.v4.f32 	[%rd14+1360], {%f5, %f5, %f5, %f5};
	st.local.v4.f32 	[%rd14+1872], {%f5, %f5, %f5, %f5};
	st.local.v4.f32 	[%rd14+2384], {%f5, %f5, %f5, %f5};
	st.local.v4.f32 	[%rd14+2896], {%f5, %f5, %f5, %f5};
	st.local.v4.f32 	[%rd14+3408], {%f5, %f5, %f5, %f5};
	st.local.v4.f32 	[%rd14+3920], {%f5, %f5, %f5, %f5};
	st.local.v4.f32 	[%rd14+288], {%f5, %f5, %f5, %f5};
	st.local.v4.f32 	[%rd14+800], {%f5, %f5, %f5, %f5};
	st.local.v4.f32 	[%rd14+1312], {%f5, %f5, %f5, %f5};
	st.local.v4.f32 	[%rd14+1824], {%f5, %f5, %f5, %f5};
	st.local.v4.f32 	[%rd14+2336], {%f5, %f5, %f5, %f5};
	st.local.v4.f32 	[%rd14+2848], {%f5, %f5, %f5, %f5};
	st.local.v4.f32 	[%rd14+3360], {%f5, %f5, %f5, %f5};
	st.local.v4.f32 	[%rd14+3872], {%f5, %f5, %f5, %f5};
	st.local.v4.f32 	[%rd14+352], {%f5, %f5, %f5, %f5};
	st.local.v4.f32 	[%rd14+864], {%f5, %f5, %f5, %f5};
	st.local.v4.f32 	[%rd14+1376], {%f5, %f5, %f5, %f5};
	st.local.v4.f32 	[%rd14+1888], {%f5, %f5, %f5, %f5};
	st.local.v4.f32 	[%rd14+2400], {%f5, %f5, %f5, %f5};
	st.local.v4.f32 	[%rd14+2912], {%f5, %f5, %f5, %f5};
	st.local.v4.f32 	[%rd14+3424], {%f5, %f5, %f5, %f5};
	st.local.v4.f32 	[%rd14+3936], {%f5, %f5, %f5, %f5};
	st.local.v4.f32 	[%rd14+304], {%f5, %f5, %f5, %f5};
	st.local.v4.f32 	[%rd14+816], {%f5, %f5, %f5, %f5};
	st.local.v4.f32 	[%rd14+1328], {%f5, %f5, %f5, %f5};
	st.local.v4.f32 	[%rd14+1840], {%f5, %f5, %f5, %f5};
	st.local.v4.f32 	[%rd14+2352], {%f5, %f5, %f5, %f5};
	st.local.v4.f32 	[%rd14+2864], {%f5, %f5, %f5, %f5};
	st.local.v4.f32 	[%rd14+3376], {%f5, %f5, %f5, %f5};
	st.local.v4.f32 	[%rd14+3888], {%f5, %f5, %f5, %f5};
	st.local.v4.f32 	[%rd14+368], {%f5, %f5, %f5, %f5};
	st.local.v4.f32 	[%rd14+880], {%f5, %f5, %f5, %f5};
	st.local.v4.f32 	[%rd14+1392], {%f5, %f5, %f5, %f5};
	st.local.v4.f32 	[%rd14+1904], {%f5, %f5, %f5, %f5};
	st.local.v4.f32 	[%rd14+2416], {%f5, %f5, %f5, %f5};
	st.local.v4.f32 	[%rd14+2928], {%f5, %f5, %f5, %f5};
	st.local.v4.f32 	[%rd14+3440], {%f5, %f5, %f5, %f5};
	st.local.v4.f32 	[%rd14+3952], {%f5, %f5, %f5, %f5};
	st.local.v4.f32 	[%rd14+384], {%f5, %f5, %f5, %f5};
	st.local.v4.f32 	[%rd14+896], {%f5, %f5, %f5, %f5};
	st.local.v4.f32 	[%rd14+1408], {%f5, %f5, %f5, %f5};
	st.local.v4.f32 	[%rd14+1920], {%f5, %f5, %f5, %f5};
	st.local.v4.f32 	[%rd14+2432], {%f5, %f5, %f5, %f5};
	st.local.v4.f32 	[%rd14+2944], {%f5, %f5, %f5, %f5};
	st.local.v4.f32 	[%rd14+3456], {%f5, %f5, %f5, %f5};
	st.local.v4.f32 	[%rd14+3968], {%f5, %f5, %f5, %f5};
	st.local.v4.f32 	[%rd14+448], {%f5, %f5, %f5, %f5};
	st.local.v4.f32 	[%rd14+960], {%f5, %f5, %f5, %f5};
	st.local.v4.f32 	[%rd14+1472], {%f5, %f5, %f5, %f5};
	st.local.v4.f32 	[%rd14+1984], {%f5, %f5, %f5, %f5};
	st.local.v4.f32 	[%rd14+2496], {%f5, %f5, %f5, %f5};
	st.local.v4.f32 	[%rd14+3008], {%f5, %f5, %f5, %f5};
	st.local.v4.f32 	[%rd14+3520], {%f5, %f5, %f5, %f5};
	st.local.v4.f32 	[%rd14+4032], {%f5, %f5, %f5, %f5};
	st.local.v4.f32 	[%rd14+400], {%f5, %f5, %f5, %f5};
	st.local.v4.f32 	[%rd14+912], {%f5, %f5, %f5, %f5};
	st.local.v4.f32 	[%rd14+1424], {%f5, %f5, %f5, %f5};
	st.local.v4.f32 	[%rd14+1936], {%f5, %f5, %f5, %f5};
	st.local.v4.f32 	[%rd14+2448], {%f5, %f5, %f5, %f5};
	st.local.v4.f32 	[%rd14+2960], {%f5, %f5, %f5, %f5};
	st.local.v4.f32 	[%rd14+3472], {%f5, %f5, %f5, %f5};
	st.local.v4.f32 	[%rd14+3984], {%f5, %f5, %f5, %f5};
	st.local.v4.f32 	[%rd14+464], {%f5, %f5, %f5, %f5};
	st.local.v4.f32 	[%rd14+976], {%f5, %f5, %f5, %f5};
	st.local.v4.f32 	[%rd14+1488], {%f5, %f5, %f5, %f5};
	st.local.v4.f32 	[%rd14+2000], {%f5, %f5, %f5, %f5};
	st.local.v4.f32 	[%rd14+2512], {%f5, %f5, %f5, %f5};
	st.local.v4.f32 	[%rd14+3024], {%f5, %f5, %f5, %f5};
	st.local.v4.f32 	[%rd14+3536], {%f5, %f5, %f5, %f5};
	st.local.v4.f32 	[%rd14+4048], {%f5, %f5, %f5, %f5};
	st.local.v4.f32 	[%rd14+416], {%f5, %f5, %f5, %f5};
	st.local.v4.f32 	[%rd14+928], {%f5, %f5, %f5, %f5};
	st.local.v4.f32 	[%rd14+1440], {%f5, %f5, %f5, %f5};
	st.local.v4.f32 	[%rd14+1952], {%f5, %f5, %f5, %f5};
	st.local.v4.f32 	[%rd14+2464], {%f5, %f5, %f5, %f5};
	st.local.v4.f32 	[%rd14+2976], {%f5, %f5, %f5, %f5};
	st.local.v4.f32 	[%rd14+3488], {%f5, %f5, %f5, %f5};
	st.local.v4.f32 	[%rd14+4000], {%f5, %f5, %f5, %f5};
	st.local.v4.f32 	[%rd14+480], {%f5, %f5, %f5, %f5};
	st.local.v4.f32 	[%rd14+992], {%f5, %f5, %f5, %f5};
	st.local.v4.f32 	[%rd14+1504], {%f5, %f5, %f5, %f5};
	st.local.v4.f32 	[%rd14+2016], {%f5, %f5, %f5, %f5};
	st.local.v4.f32 	[%rd14+2528], {%f5, %f5, %f5, %f5};
	st.local.v4.f32 	[%rd14+3040], {%f5, %f5, %f5, %f5};
	st.local.v4.f32 	[%rd14+3552], {%f5, %f5, %f5, %f5};
	st.local.v4.f32 	[%rd14+4064], {%f5, %f5, %f5, %f5};
	st.local.v4.f32 	[%rd14+432], {%f5, %f5, %f5, %f5};
	st.local.v4.f32 	[%rd14+944], {%f5, %f5, %f5, %f5};
	st.local.v4.f32 	[%rd14+1456], {%f5, %f5, %f5, %f5};
	st.local.v4.f32 	[%rd14+1968], {%f5, %f5, %f5, %f5};
	st.local.v4.f32 	[%rd14+2480], {%f5, %f5, %f5, %f5};
	st.local.v4.f32 	[%rd14+2992], {%f5, %f5, %f5, %f5};
	st.local.v4.f32 	[%rd14+3504], {%f5, %f5, %f5, %f5};
	st.local.v4.f32 	[%rd14+4016], {%f5, %f5, %f5, %f5};
	st.local.v4.f32 	[%rd14+496], {%f5, %f5, %f5, %f5};
	st.local.v4.f32 	[%rd14+1008], {%f5, %f5, %f5, %f5};
	st.local.v4.f32 	[%rd14+1520], {%f5, %f5, %f5, %f5};
	st.local.v4.f32 	[%rd14+2032], {%f5, %f5, %f5, %f5};
	st.local.v4.f32 	[%rd14+2544], {%f5, %f5, %f5, %f5};
	st.local.v4.f32 	[%rd14+3056], {%f5, %f5, %f5, %f5};
	st.local.v4.f32 	[%rd14+3568], {%f5, %f5, %f5, %f5};
	st.local.v4.f32 	[%rd14+4080], {%f5, %f5, %f5, %f5};
	mov.b32 	%r58, 0;
	mov.u32 	%r12, %tid.x;
	shl.b32 	%r13, %r12, 9;
	or.b32  	%r14, %r13, %r12;
	and.b32  	%r15, %r14, 130049;
	mov.u32 	%r16, %ctaid.x;
	shl.b32 	%r17, %r16, 16;
	and.b32  	%r18, %r17, 2147352576;
	or.b32  	%r19, %r15, %r18;
	shl.b32 	%r21, %r12, 2;
	mov.u32 	%r22, _ZZ16mymatmul_kernel0E11data_shared;
	add.s32 	%r23, %r22, %r21;
$L__BB0_1:
	ld.param.u64 	%rd26, [mymatmul_kernel0_param_1];
	ld.param.u64 	%rd25, [mymatmul_kernel0_param_0];
	bar.sync 	0;
	shl.b32 	%r11, %r58, 1;
	add.s32 	%r20, %r19, %r11;
	cvta.to.global.u64 	%rd15, %rd25;
	mul.wide.u32 	%rd16, %r20, 4;
	add.s64 	%rd17, %rd15, %rd16;
	ld.global.nc.f32 	%f6, [%rd17];
	st.shared.f32 	[%r23], %f6;
	shl.b32 	%r24, %r58, 13;
	shl.b32 	%r25, %r16, 11;
	and.b32  	%r26, %r25, 2048;
	or.b32  	%r27, %r26, %r12;
	or.b32  	%r28, %r27, %r24;
	cvta.to.global.u64 	%rd18, %rd26;
	mul.wide.u32 	%rd19, %r28, 4;
	add.s64 	%rd20, %rd18, %rd19;
	ld.global.nc.f32 	%f7, [%rd20];
	mov.u32 	%r29, _ZZ16mymatmul_kernel0E13kernel_shared;
	add.s32 	%r30, %r29, %r21;
	st.shared.f32 	[%r30], %f7;
	ld.global.nc.f32 	%f8, [%rd20+1024];
	st.shared.f32 	[%r30+1024], %f8;
	ld.global.nc.f32 	%f9, [%rd20+2048];
	st.shared.f32 	[%r30+2048], %f9;
	ld.global.nc.f32 	%f10, [%rd20+3072];
	st.shared.f32 	[%r30+3072], %f10;
	ld.global.nc.f32 	%f11, [%rd20+4096];
	st.shared.f32 	[%r30+4096], %f11;
	ld.global.nc.f32 	%f12, [%rd20+5120];
	st.shared.f32 	[%r30+5120], %f12;
	ld.global.nc.f32 	%f13, [%rd20+6144];
	st.shared.f32 	[%r30+6144], %f13;
	ld.global.nc.f32 	%f14, [%rd20+7168];
	st.shared.f32 	[%r30+7168], %f14;
	ld.global.nc.f32 	%f15, [%rd20+16384];
	st.shared.f32 	[%r30+8192], %f15;
	ld.global.nc.f32 	%f16, [%rd20+17408];
	st.shared.f32 	[%r30+9216], %f16;
	ld.global.nc.f32 	%f17, [%rd20+18432];
	st.shared.f32 	[%r30+10240], %f17;
	ld.global.nc.f32 	%f18, [%rd20+19456];
	st.shared.f32 	[%r30+11264], %f18;
	ld.global.nc.f32 	%f19, [%rd20+20480];
	st.shared.f32 	[%r30+12288], %f19;
	ld.global.nc.f32 	%f20, [%rd20+21504];
	st.shared.f32 	[%r30+13312], %f20;
	ld.global.nc.f32 	%f21, [%rd20+22528];
	st.shared.f32 	[%r30+14336], %f21;
	ld.global.nc.f32 	%f22, [%rd20+23552];
	st.shared.f32 	[%r30+15360], %f22;
	bar.sync 	0;
	mov.b32 	%r59, 0;
$L__BB0_2:
	shl.b32 	%r32, %r59, 2;
	mov.u32 	%r33, %tid.x;
	and.b32  	%r34, %r33, 240;
	add.s32 	%r35, %r32, %r34;
	shl.b32 	%r36, %r35, 2;
	mov.u32 	%r37, _ZZ16mymatmul_kernel0E11data_shared;
	add.s32 	%r38, %r37, %r36;
	ld.shared.f32 	%f1, [%r38];
	ld.shared.f32 	%f2, [%r38+12];
	ld.shared.f32 	%f3, [%r38+8];
	ld.shared.f32 	%f4, [%r38+4];
	mul.wide.u32 	%rd21, %r59, 128;
	add.s64 	%rd28, %rd29, %rd21;
	mov.b32 	%r60, 8192;
$L__BB0_3:
	ld.local.v4.f32 	{%f23, %f24, %f25, %f26}, [%rd28+-2048];
	mov.u32 	%r39, %tid.x;
	cvt.u16.u32 	%rs1, %r39;
	and.b16  	%rs2, %rs1, 15;
	mul.wide.u16 	%r40, %rs2, 64;
	mov.u32 	%r41, _ZZ16mymatmul_kernel0E13kernel_shared;
	add.s32 	%r42, %r41, %r40;
	add.s32 	%r43, %r42, %r60;
	ld.shared.f32 	%f27, [%r43+-8192];
	fma.rn.f32 	%f28, %f1, %f27, %f23;
	ld.local.v4.f32 	{%f29, %f30, %f31, %f32}, [%rd28+-1536];
	ld.shared.f32 	%f33, [%r43+-7168];
	fma.rn.f32 	%f34, %f1, %f33, %f29;
	ld.local.v4.f32 	{%f35, %f36, %f37, %f38}, [%rd28+-1024];
	ld.shared.f32 	%f39, [%r43+-6144];
	fma.rn.f32 	%f40, %f1, %f39, %f35;
	ld.local.v4.f32 	{%f41, %f42, %f43, %f44}, [%rd28+-512];
	ld.shared.f32 	%f45, [%r43+-5120];
	fma.rn.f32 	%f46, %f1, %f45, %f41;
	st.local.f32 	[%rd28+-512], %f46;
	ld.local.v4.f32 	{%f47, %f48, %f49, %f50}, [%rd28];
	ld.shared.f32 	%f51, [%r43+-4096];
	fma.rn.f32 	%f52, %f1, %f51, %f47;
	st.local.f32 	[%rd28], %f52;
	ld.local.v4.f32 	{%f53, %f54, %f55, %f56}, [%rd28+512];
	ld.shared.f32 	%f57, [%r43+-3072];
	fma.rn.f32 	%f58, %f1, %f57, %f53;
	st.local.f32 	[%rd28+512], %f58;
	ld.local.v4.f32 	{%f59, %f60, %f61, %f62}, [%rd28+1024];
	ld.shared.f32 	%f63, [%r43+-2048];
	fma.rn.f32 	%f64, %f1, %f63, %f59;
	st.local.f32 	[%rd28+1024], %f64;
	ld.local.v4.f32 	{%f65, %f66, %f67, %f68}, [%rd28+1536];
	ld.shared.f32 	%f69, [%r43+-1024];
	fma.rn.f32 	%f70, %f1, %f69, %f65;
	st.local.f32 	[%rd28+1536], %f70;
	ld.shared.f32 	%f71, [%r43+-8188];
	fma.rn.f32 	%f72, %f1, %f71, %f24;
	st.local.v2.f32 	[%rd28+-2048], {%f28, %f72};
	ld.shared.f32 	%f73, [%r43+-7164];
	fma.rn.f32 	%f74, %f1, %f73, %f30;
	st.local.v2.f32 	[%rd28+-1536], {%f34, %f74};
	ld.shared.f32 	%f75, [%r43+-6140];
	fma.rn.f32 	%f76, %f1, %f75, %f36;
	st.local.v2.f32 	[%rd28+-1024], {%f40, %f76};
	ld.shared.f32 	%f77, [%r43+-5116];
	fma.rn.f32 	%f78, %f1, %f77, %f42;
	ld.shared.f32 	%f79, [%r43+-4092];
	fma.rn.f32 	%f80, %f1, %f79, %f48;
	ld.shared.f32 	%f81, [%r43+-3068];
	fma.rn.f32 	%f82, %f1, %f81, %f54;
	ld.shared.f32 	%f83, [%r43+-2044];
	fma.rn.f32 	%f84, %f1, %f83, %f60;
	ld.shared.f32 	%f85, [%r43+-1020];
	fma.rn.f32 	%f86, %f1, %f85, %f66;
	ld.shared.f32 	%f87, [%r43+-8184];
	fma.rn.f32 	%f88, %f1, %f87, %f25;
	ld.shared.f32 	%f89, [%r43+-7160];
	fma.rn.f32 	%f90, %f1, %f89, %f31;
	ld.shared.f32 	%f91, [%r43+-6136];
	fma.rn.f32 	%f92, %f1, %f91, %f37;
	ld.shared.f32 	%f93, [%r43+-5112];
	fma.rn.f32 	%f94, %f1, %f93, %f43;
	ld.shared.f32 	%f95, [%r43+-4088];
	fma.rn.f32 	%f96, %f1, %f95, %f49;
	ld.shared.f32 	%f97, [%r43+-3064];
	fma.rn.f32 	%f98, %f1, %f97, %f55;
	ld.shared.f32 	%f99, [%r43+-2040];
	fma.rn.f32 	%f100, %f1, %f99, %f61;
	ld.shared.f32 	%f101, [%r43+-1016];
	fma.rn.f32 	%f102, %f1, %f101, %f67;
	ld.shared.f32 	%f103, [%r43+-8180];
	fma.rn.f32 	%f104, %f1, %f103, %f26;
	ld.shared.f32 	%f105, [%r43+-7156];
	fma.rn.f32 	%f106, %f1, %f105, %f32;
	ld.shared.f32 	%f107, [%r43+-6132];
	fma.rn.f32 	%f108, %f1, %f107, %f38;
	ld.shared.f32 	%f109, [%r43+-5108];
	fma.rn.f32 	%f110, %f1, %f109, %f44;
	ld.shared.f32 	%f111, [%r43+-4084];
	fma.rn.f32 	%f112, %f1, %f111, %f50;
	ld.shared.f32 	%f113, [%r43+-3060];
	fma.rn.f32 	%f114, %f1, %f113, %f56;
	ld.shared.f32 	%f115, [%r43+-2036];
	fma.rn.f32 	%f116, %f1, %f115, %f62;
	ld.shared.f32 	%f117, [%r43+-1012];
	fma.rn.f32 	%f118, %f1, %f117, %f68;
	ld.local.v4.f32 	{%f119, %f120, %f121, %f122}, [%rd28+-1984];
	fma.rn.f32 	%f123, %f3, %f27, %f119;
	ld.local.v4.f32 	{%f124, %f125, %f126, %f127}, [%rd28+-1472];
	fma.rn.f32 	%f128, %f3, %f33, %f124;
	ld.local.v4.f32 	{%f129, %f130, %f131, %f132}, [%rd28+-960];
	fma.rn.f32 	%f133, %f3, %f39, %f129;
	ld.local.v4.f32 	{%f134, %f135, %f136, %f137}, [%rd28+-448];
	fma.rn.f32 	%f138, %f3, %f45, %f134;
	ld.local.v4.f32 	{%f139, %f140, %f141, %f142}, [%rd28+64];
	fma.rn.f32 	%f143, %f3, %f51, %f139;
	ld.local.v4.f32 	{%f144, %f145, %f146, %f147}, [%rd28+576];
	fma.rn.f32 	%f148, %f3, %f57, %f144;
	ld.local.v4.f32 	{%f149, %f150, %f151, %f152}, [%rd28+1088];
	fma.rn.f32 	%f153, %f3, %f63, %f149;
	ld.local.v4.f32 	{%f154, %f155, %f156, %f157}, [%rd28+1600];
	fma.rn.f32 	%f158, %f3, %f69, %f154;
	fma.rn.f32 	%f159, %f3, %f71, %f120;
	fma.rn.f32 	%f160, %f3, %f73, %f125;
	fma.rn.f32 	%f161, %f3, %f75, %f130;
	fma.rn.f32 	%f162, %f3, %f77, %f135;
	fma.rn.f32 	%f163, %f3, %f79, %f140;
	fma.rn.f32 	%f164, %f3, %f81, %f145;
	fma.rn.f32 	%f165, %f3, %f83, %f150;
	fma.rn.f32 	%f166, %f3, %f85, %f155;
	fma.rn.f32 	%f167, %f3, %f87, %f121;
	fma.rn.f32 	%f168, %f3, %f89, %f126;
	fma.rn.f32 	%f169, %f3, %f91, %f131;
	fma.rn.f32 	%f170, %f3, %f93, %f136;
	fma.rn.f32 	%f171, %f3, %f95, %f141;
	fma.rn.f32 	%f172, %f3, %f97, %f146;
	fma.rn.f32 	%f173, %f3, %f99, %f151;
	fma.rn.f32 	%f174, %f3, %f101, %f156;
	fma.rn.f32 	%f175, %f3, %f103, %f122;
	fma.rn.f32 	%f176, %f3, %f105, %f127;
	fma.rn.f32 	%f177, %f3, %f107, %f132;
	fma.rn.f32 	%f178, %f3, %f109, %f137;
	fma.rn.f32 	%f179, %f3, %f111, %f142;
	fma.rn.f32 	%f180, %f3, %f113, %f147;
	fma.rn.f32 	%f181, %f3, %f115, %f152;
	fma.rn.f32 	%f182, %f3, %f117, %f157;
	ld.shared.f32 	%f183, [%r43];
	fma.rn.f32 	%f184, %f4, %f183, %f28;
	ld.shared.f32 	%f185, [%r43+1024];
	fma.rn.f32 	%f186, %f4, %f185, %f34;
	ld.shared.f32 	%f187, [%r43+2048];
	fma.rn.f32 	%f188, %f4, %f187, %f40;
	ld.shared.f32 	%f189, [%r43+3072];
	fma.rn.f32 	%f190, %f4, %f189, %f46;
	ld.shared.f32 	%f191, [%r43+4096];
	fma.rn.f32 	%f192, %f4, %f191, %f52;
	ld.shared.f32 	%f193, [%r43+5120];
	fma.rn.f32 	%f194, %f4, %f193, %f58;
	ld.shared.f32 	%f195, [%r43+6144];
	fma.rn.f32 	%f196, %f4, %f195, %f64;
	ld.shared.f32 	%f197, [%r43+7168];
	fma.rn.f32 	%f198, %f4, %f197, %f70;
	ld.shared.f32 	%f199, [%r43+4];
	fma.rn.f32 	%f200, %f4, %f199, %f72;
	ld.shared.f32 	%f201, [%r43+1028];
	fma.rn.f32 	%f202, %f4, %f201, %f74;
	ld.shared.f32 	%f203, [%r43+2052];
	fma.rn.f32 	%f204, %f4, %f203, %f76;
	ld.shared.f32 	%f205, [%r43+3076];
	fma.rn.f32 	%f206, %f4, %f205, %f78;
	ld.shared.f32 	%f207, [%r43+4100];
	fma.rn.f32 	%f208, %f4, %f207, %f80;
	ld.shared.f32 	%f209, [%r43+5124];
	fma.rn.f32 	%f210, %f4, %f209, %f82;
	ld.shared.f32 	%f211, [%r43+6148];
	fma.rn.f32 	%f212, %f4, %f211, %f84;
	ld.shared.f32 	%f213, [%r43+7172];
	fma.rn.f32 	%f214, %f4, %f213, %f86;
	ld.shared.f32 	%f215, [%r43+8];
	fma.rn.f32 	%f216, %f4, %f215, %f88;
	ld.shared.f32 	%f217, [%r43+1032];
	fma.rn.f32 	%f218, %f4, %f217, %f90;
	ld.shared.f32 	%f219, [%r43+2056];
	fma.rn.f32 	%f220, %f4, %f219, %f92;
	ld.shared.f32 	%f221, [%r43+3080];
	fma.rn.f32 	%f222, %f4, %f221, %f94;
	ld.shared.f32 	%f223, [%r43+4104];
	fma.rn.f32 	%f224, %f4, %f223, %f96;
	ld.shared.f32 	%f225, [%r43+5128];
	fma.rn.f32 	%f226, %f4, %f225, %f98;
	ld.shared.f32 	%f227, [%r43+6152];
	fma.rn.f32 	%f228, %f4, %f227, %f100;
	ld.shared.f32 	%f229, [%r43+7176];
	fma.rn.f32 	%f230, %f4, %f229, %f102;
	ld.shared.f32 	%f231, [%r43+12];
	fma.rn.f32 	%f232, %f4, %f231, %f104;
	st.local.v4.f32 	[%rd28+-2048], {%f184, %f200, %f216, %f232};
	ld.shared.f32 	%f233, [%r43+1036];
	fma.rn.f32 	%f234, %f4, %f233, %f106;
	st.local.v4.f32 	[%rd28+-1536], {%f186, %f202, %f218, %f234};
	ld.shared.f32 	%f235, [%r43+2060];
	fma.rn.f32 	%f236, %f4, %f235, %f108;
	st.local.v4.f32 	[%rd28+-1024], {%f188, %f204, %f220, %f236};
	ld.shared.f32 	%f237, [%r43+3084];
	fma.rn.f32 	%f238, %f4, %f237, %f110;
	st.local.v4.f32 	[%rd28+-512], {%f190, %f206, %f222, %f238};
	ld.shared.f32 	%f239, [%r43+4108];
	fma.rn.f32 	%f240, %f4, %f239, %f112;
	st.local.v4.f32 	[%rd28], {%f192, %f208, %f224, %f240};
	ld.shared.f32 	%f241, [%r43+5132];
	fma.rn.f32 	%f242, %f4, %f241, %f114;
	st.local.v4.f32 	[%rd28+512], {%f194, %f210, %f226, %f242};
	ld.shared.f32 	%f243, [%r43+6156];
	fma.rn.f32 	%f244, %f4, %f243, %f116;
	st.local.v4.f32 	[%rd28+1024], {%f196, %f212, %f228, %f244};
	ld.shared.f32 	%f245, [%r43+7180];
	fma.rn.f32 	%f246, %f4, %f245, %f118;
	st.local.v4.f32 	[%rd28+1536], {%f198, %f214, %f230, %f246};
	fma.rn.f32 	%f247, %f2, %f183, %f123;
	fma.rn.f32 	%f248, %f2, %f185, %f128;
	fma.rn.f32 	%f249, %f2, %f187, %f133;
	fma.rn.f32 	%f250, %f2, %f189, %f138;
	fma.rn.f32 	%f251, %f2, %f191, %f143;
	fma.rn.f32 	%f252, %f2, %f193, %f148;
	fma.rn.f32 	%f253, %f2, %f195, %f153;
	fma.rn.f32 	%f254, %f2, %f197, %f158;
	fma.rn.f32 	%f255, %f2, %f199, %f159;
	fma.rn.f32 	%f256, %f2, %f201, %f160;
	fma.rn.f32 	%f257, %f2, %f203, %f161;
	fma.rn.f32 	%f258, %f2, %f205, %f162;
	fma.rn.f32 	%f259, %f2, %f207, %f163;
	fma.rn.f32 	%f260, %f2, %f209, %f164;
	fma.rn.f32 	%f261, %f2, %f211, %f165;
	fma.rn.f32 	%f262, %f2, %f213, %f166;
	fma.rn.f32 	%f263, %f2, %f215, %f167;
	fma.rn.f32 	%f264, %f2, %f217, %f168;
	fma.rn.f32 	%f265, %f2, %f219, %f169;
	fma.rn.f32 	%f266, %f2, %f221, %f170;
	fma.rn.f32 	%f267, %f2, %f223, %f171;
	fma.rn.f32 	%f268, %f2, %f225, %f172;
	fma.rn.f32 	%f269, %f2, %f227, %f173;
	fma.rn.f32 	%f270, %f2, %f229, %f174;
	fma.rn.f32 	%f271, %f2, %f231, %f175;
	st.local.v4.f32 	[%rd28+-1984], {%f247, %f255, %f263, %f271};
	fma.rn.f32 	%f272, %f2, %f233, %f176;
	st.local.v4.f32 	[%rd28+-1472], {%f248, %f256, %f264, %f272};
	fma.rn.f32 	%f273, %f2, %f235, %f177;
	st.local.v4.f32 	[%rd28+-960], {%f249, %f257, %f265, %f273};
	fma.rn.f32 	%f274, %f2, %f237, %f178;
	st.local.v4.f32 	[%rd28+-448], {%f250, %f258, %f266, %f274};
	fma.rn.f32 	%f275, %f2, %f239, %f179;
	st.local.v4.f32 	[%rd28+64], {%f251, %f259, %f267, %f275};
	fma.rn.f32 	%f276, %f2, %f241, %f180;
	st.local.v4.f32 	[%rd28+576], {%f252, %f260, %f268, %f276};
	fma.rn.f32 	%f277, %f2, %f243, %f181;
	st.local.v4.f32 	[%rd28+1088], {%f253, %f261, %f269, %f277};
	fma.rn.f32 	%f278, %f2, %f245, %f182;
	st.local.v4.f32 	[%rd28+1600], {%f254, %f262, %f270, %f278};
	add.s32 	%r60, %r60, 16;
	add.s64 	%rd28, %rd28, 16;
	setp.ne.s32 	%p1, %r60, 8256;
	@%p1 bra 	$L__BB0_3;
	add.s32 	%r59, %r59, 1;
	setp.ne.s32 	%p2, %r59, 4;
	@%p2 bra 	$L__BB0_2;
	add.s32 	%r58, %r58, 1;
	setp.ne.s32 	%p3, %r58, 512;
	@%p3 bra 	$L__BB0_1;
	ld.param.u64 	%rd27, [mymatmul_kernel0_param_2];
	mov.u32 	%r45, %ctaid.x;
	shl.b32 	%r46, %r45, 18;
	and.b32  	%r47, %r46, 2146959360;
	shl.b32 	%r49, %r39, 11;
	and.b32  	%r50, %r49, 491520;
	or.b32  	%r51, %r47, %r50;
	shl.b32 	%r52, %r45, 11;
	and.b32  	%r53, %r52, 2048;
	or.b32  	%r54, %r51, %r53;
	shl.b32 	%r55, %r39, 4;
	and.b32  	%r56, %r55, 240;
	or.b32  	%r57, %r54, %r56;
	mul.wide.u32 	%rd22, %r57, 4;
	cvta.to.global.u64 	%rd23, %rd27;
	add.s64 	%rd24, %rd22, %rd23;
	add.s64 	%rd30, %rd24, 4096;
	mov.b32 	%r61, 0;
$L__BB0_7:
	ld.local.v4.f32 	{%f279, %f280, %f281, %f282}, [%rd29+-2048];
	st.global.f32 	[%rd30+-4096], %f279;
	ld.local.v4.f32 	{%f283, %f284, %f285, %f286}, [%rd29+-1536];
	st.global.f32 	[%rd30+-3072], %f283;
	ld.local.v4.f32 	{%f287, %f288, %f289, %f290}, [%rd29+-1024];
	st.global.f32 	[%rd30+-2048], %f287;
	ld.local.v4.f32 	{%f291, %f292, %f293, %f294}, [%rd29+-512];
	st.global.f32 	[%rd30+-1024], %f291;
	ld.local.v4.f32 	{%f295, %f296, %f297, %f298}, [%rd29];
	st.global.f32 	[%rd30], %f295;
	ld.local.v4.f32 	{%f299, %f300, %f301, %f302}, [%rd29+512];
	st.global.f32 	[%rd30+1024], %f299;
	ld.local.v4.f32 	{%f303, %f304, %f305, %f306}, [%rd29+1024];
	st.global.f32 	[%rd30+2048], %f303;
	ld.local.v4.f32 	{%f307, %f308, %f309, %f310}, [%rd29+1536];
	st.global.f32 	[%rd30+3072], %f307;
	st.global.f32 	[%rd30+-4092], %f280;
	st.global.f32 	[%rd30+-3068], %f284;
	st.global.f32 	[%rd30+-2044], %f288;
	st.global.f32 	[%rd30+-1020], %f292;
	st.global.f32 	[%rd30+4], %f296;
	st.global.f32 	[%rd30+1028], %f300;
	st.global.f32 	[%rd30+2052], %f304;
	st.global.f32 	[%rd30+3076], %f308;
	st.global.f32 	[%rd30+-4088], %f281;
	st.global.f32 	[%rd30+-3064], %f285;
	st.global.f32 	[%rd30+-2040], %f289;
	st.global.f32 	[%rd30+-1016], %f293;
	st.global.f32 	[%rd30+8], %f297;
	st.global.f32 	[%rd30+1032], %f301;
	st.global.f32 	[%rd30+2056], %f305;
	st.global.f32 	[%rd30+3080], %f309;
	st.global.f32 	[%rd30+-4084], %f282;
	st.global.f32 	[%rd30+-3060], %f286;
	st.global.f32 	[%rd30+-2036], %f290;
	st.global.f32 	[%rd30+-1012], %f294;
	st.global.f32 	[%rd30+12], %f298;
	st.global.f32 	[%rd30+1036], %f302;
	st.global.f32 	[%rd30+2060], %f306;
	st.global.f32 	[%rd30+3084], %f310;
	ld.local.v4.f32 	{%f311, %f312, %f313, %f314}, [%rd29+-2032];
	st.global.f32 	[%rd30+-4080], %f311;
	ld.local.v4.f32 	{%f315, %f316, %f317, %f318}, [%rd29+-1520];
	st.global.f32 	[%rd30+-3056], %f315;
	ld.local.v4.f32 	{%f319, %f320, %f321, %f322}, [%rd29+-1008];
	st.global.f32 	[%rd30+-2032], %f319;
	ld.local.v4.f32 	{%f323, %f324, %f325, %f326}, [%rd29+-496];
	st.global.f32 	[%rd30+-1008], %f323;
	ld.local.v4.f32 	{%f327, %f328, %f329, %f330}, [%rd29+16];
	st.global.f32 	[%rd30+16], %f327;
	ld.local.v4.f32 	{%f331, %f332, %f333, %f334}, [%rd29+528];
	st.global.f32 	[%rd30+1040], %f331;
	ld.local.v4.f32 	{%f335, %f336, %f337, %f338}, [%rd29+1040];
	st.global.f32 	[%rd30+2064], %f335;
	ld.local.v4.f32 	{%f339, %f340, %f341, %f342}, [%rd29+1552];
	st.global.f32 	[%rd30+3088], %f339;
	st.global.f32 	[%rd30+-4076], %f312;
	st.global.f32 	[%rd30+-3052], %f316;
	st.global.f32 	[%rd30+-2028], %f320;
	st.global.f32 	[%rd30+-1004], %f324;
	st.global.f32 	[%rd30+20], %f328;
	st.global.f32 	[%rd30+1044], %f332;
	st.global.f32 	[%rd30+2068], %f336;
	st.global.f32 	[%rd30+3092], %f340;
	st.global.f32 	[%rd30+-4072], %f313;
	st.global.f32 	[%rd30+-3048], %f317;
	st.global.f32 	[%rd30+-2024], %f321;
	st.global.f32 	[%rd30+-1000], %f325;
	st.global.f32 	[%rd30+24], %f329;
	st.global.f32 	[%rd30+1048], %f333;
	st.global.f32 	[%rd30+2072], %f337;
	st.global.f32 	[%rd30+3096], %f341;
	st.global.f32 	[%rd30+-4068], %f314;
	st.global.f32 	[%rd30+-3044], %f318;
	st.global.f32 	[%rd30+-2020], %f322;
	st.global.f32 	[%rd30+-996], %f326;
	st.global.f32 	[%rd30+28], %f330;
	st.global.f32 	[%rd30+1052], %f334;
	st.global.f32 	[%rd30+2076], %f338;
	st.global.f32 	[%rd30+3100], %f342;
	ld.local.v4.f32 	{%f343, %f344, %f345, %f346}, [%rd29+-2016];
	st.global.f32 	[%rd30+-4064], %f343;
	ld.local.v4.f32 	{%f347, %f348, %f349, %f350}, [%rd29+-1504];
	st.global.f32 	[%rd30+-3040], %f347;
	ld.local.v4.f32 	{%f351, %f352, %f353, %f354}, [%rd29+-992];
	st.global.f32 	[%rd30+-2016], %f351;
	ld.local.v4.f32 	{%f355, %f356, %f357, %f358}, [%rd29+-480];
	st.global.f32 	[%rd30+-992], %f355;
	ld.local.v4.f32 	{%f359, %f360, %f361, %f362}, [%rd29+32];
	st.global.f32 	[%rd30+32], %f359;
	ld.local.v4.f32 	{%f363, %f364, %f365, %f366}, [%rd29+544];
	st.global.f32 	[%rd30+1056], %f363;
	ld.local.v4.f32 	{%f367, %f368, %f369, %f370}, [%rd29+1056];
	st.global.f32 	[%rd30+2080], %f367;
	ld.local.v4.f32 	{%f371, %f372, %f373, %f374}, [%rd29+1568];
	st.global.f32 	[%rd30+3104], %f371;
	st.global.f32 	[%rd30+-4060], %f344;
	st.global.f32 	[%rd30+-3036], %f348;
	st.global.f32 	[%rd30+-2012], %f352;
	st.global.f32 	[%rd30+-988], %f356;
	st.global.f32 	[%rd30+36], %f360;
	st.global.f32 	[%rd30+1060], %f364;
	st.global.f32 	[%rd30+2084], %f368;
	st.global.f32 	[%rd30+3108], %f372;
	st.global.f32 	[%rd30+-4056], %f345;
	st.global.f32 	[%rd30+-3032], %f349;
	st.global.f32 	[%rd30+-2008], %f353;
	st.global.f32 	[%rd30+-984], %f357;
	st.global.f32 	[%rd30+40], %f361;
	st.global.f32 	[%rd30+1064], %f365;
	st.global.f32 	[%rd30+2088], %f369;
	st.global.f32 	[%rd30+3112], %f373;
	st.global.f32 	[%rd30+-4052], %f346;
	st.global.f32 	[%rd30+-3028], %f350;
	st.global.f32 	[%rd30+-2004], %f354;
	st.global.f32 	[%rd30+-980], %f358;
	st.global.f32 	[%rd30+44], %f362;
	st.global.f32 	[%rd30+1068], %f366;
	st.global.f32 	[%rd30+2092], %f370;
	st.global.f32 	[%rd30+3116], %f374;
	ld.local.v4.f32 	{%f375, %f376, %f377, %f378}, [%rd29+-2000];
	st.global.f32 	[%rd30+-4048], %f375;
	ld.local.v4.f32 	{%f379, %f380, %f381, %f382}, [%rd29+-1488];
	st.global.f32 	[%rd30+-3024], %f379;
	ld.local.v4.f32 	{%f383, %f384, %f385, %f386}, [%rd29+-976];
	st.global.f32 	[%rd30+-2000], %f383;
	ld.local.v4.f32 	{%f387, %f388, %f389, %f390}, [%rd29+-464];
	st.global.f32 	[%rd30+-976], %f387;
	ld.local.v4.f32 	{%f391, %f392, %f393, %f394}, [%rd29+48];
	st.global.f32 	[%rd30+48], %f391;
	ld.local.v4.f32 	{%f395, %f396, %f397, %f398}, [%rd29+560];
	st.global.f32 	[%rd30+1072], %f395;
	ld.local.v4.f32 	{%f399, %f400, %f401, %f402}, [%rd29+1072];
	st.global.f32 	[%rd30+2096], %f399;
	ld.local.v4.f32 	{%f403, %f404, %f405, %f406}, [%rd29+1584];
	st.global.f32 	[%rd30+3120], %f403;
	st.global.f32 	[%rd30+-4044], %f376;
	st.global.f32 	[%rd30+-3020], %f380;
	st.global.f32 	[%rd30+-1996], %f384;
	st.global.f32 	[%rd30+-972], %f388;
	st.global.f32 	[%rd30+52], %f392;
	st.global.f32 	[%rd30+1076], %f396;
	st.global.f32 	[%rd30+2100], %f400;
	st.global.f32 	[%rd30+3124], %f404;
	st.global.f32 	[%rd30+-4040], %f377;
	st.global.f32 	[%rd30+-3016], %f381;
	st.global.f32 	[%rd30+-1992], %f385;
	st.global.f32 	[%rd30+-968], %f389;
	st.global.f32 	[%rd30+56], %f393;
	st.global.f32 	[%rd30+1080], %f397;
	st.global.f32 	[%rd30+2104], %f401;
	st.global.f32 	[%rd30+3128], %f405;
	st.global.f32 	[%rd30+-4036], %f378;
	st.global.f32 	[%rd30+-3012], %f382;
	st.global.f32 	[%rd30+-1988], %f386;
	st.global.f32 	[%rd30+-964], %f390;
	st.global.f32 	[%rd30+60], %f394;
	st.global.f32 	[%rd30+1084], %f398;
	st.global.f32 	[%rd30+2108], %f402;
	st.global.f32 	[%rd30+3132], %f406;
	add.s32 	%r61, %r61, 1;
	add.s64 	%rd30, %rd30, 16384;
	add.s64 	%rd29, %rd29, 64;
	setp.ne.s32 	%p4, %r61, 8;
	@%p4 bra 	$L__BB0_7;
	ret;

}


// ===== COMPILED SASS (sm_100) =====

	.target	sm_100

	.elftype	@"ET_EXEC"


//--------------------- .note.nv.tkinfo           --------------------------
	.section	.note.nv.tkinfo,"",@"SHT_NOTE"
	.sectionflags	@"SHF_NOTE_NV_TKINFO"
	.tkinfo
        /*0018*/ 	.word	0x00000002
        /*0030*/ 	.string	""
        /*0030*/ 	.string	"ptxas"
        /*0030*/ 	.string	"Cuda compilation tools, release 13.0, V13.0.88"
        /*0030*/ 	.string	"Build cuda_13.0.r13.0/compiler.36424714_0"
        /*0030*/ 	.string	"-arch sm_100 -m 64 "



//--------------------- .note.nv.cuinfo           --------------------------
	.section	.note.nv.cuinfo,"",@"SHT_NOTE"
	.sectionflags	@"SHF_NOTE_NV_CUINFO"
        /*0018*/ 	.short	0x0002
        /*001a*/ 	.short	0x0064
        /*001c*/ 	.short	0x0082
	.zero		2


//--------------------- .nv.info                  --------------------------
	.section	.nv.info,"",@"SHT_CUDA_INFO"
	.align	4


	//----- nvinfo : EIATTR_REGCOUNT
	.align		4
        /*0000*/ 	.byte	0x04, 0x2f
        /*0002*/ 	.short	(.L_1 - .L_0)
	.align		4
.L_0:
        /*0004*/ 	.word	index@(mymatmul_kernel0)
        /*0008*/ 	.word	0x00000059


	//----- nvinfo : EIATTR_FRAME_SIZE
	.align		4
.L_1:
        /*000c*/ 	.byte	0x04, 0x11
        /*000e*/ 	.short	(.L_3 - .L_2)
	.align		4
.L_2:
        /*0010*/ 	.word	index@(mymatmul_kernel0)
        /*0014*/ 	.word	0x00001000


	//----- nvinfo : EIATTR_MIN_STACK_SIZE
	.align		4
.L_3:
        /*0018*/ 	.byte	0x04, 0x12
        /*001a*/ 	.short	(.L_5 - .L_4)
	.align		4
.L_4:
        /*001c*/ 	.word	index@(mymatmul_kernel0)
        /*0020*/ 	.word	0x00001000
.L_5:


//--------------------- .nv.compat                --------------------------
	.section	.nv.compat,"",@"SHT_CUDA_COMPAT_INFO"
	.align	4
        /*0000*/ 	.byte	0x02, 0x09, 0x00, 0x00, 0x02, 0x02, 0x01, 0x00, 0x02, 0x05, 0x05, 0x00, 0x03, 0x07, 0x01, 0x01
        /*0010*/ 	.byte	0x02, 0x03, 0x00, 0x00, 0x02, 0x06, 0x01, 0x00, 0x04, 0x0b, 0x08, 0x00, 0x09, 0x00, 0x00, 0x00
        /*0020*/ 	.byte	0x00, 0x00, 0x00, 0x00


//--------------------- .nv.info.mymatmul_kernel0 --------------------------
	.section	.nv.info.mymatmul_kernel0,"",@"SHT_CUDA_INFO"
	.sectionflags	@""
	.align	4


	//----- nvinfo : EIATTR_CUDA_API_VERSION
	.align		4
        /*0000*/ 	.byte	0x04, 0x37
        /*0002*/ 	.short	(.L_7 - .L_6)
.L_6:
        /*0004*/ 	.word	0x00000082


	//----- nvinfo : EIATTR_KPARAM_INFO
	.align		4
.L_7:
        /*0008*/ 	.byte	0x04, 0x17
        /*000a*/ 	.short	(.L_9 - .L_8)
.L_8:
        /*000c*/ 	.word	0x00000000
        /*0010*/ 	.short	0x0002
        /*0012*/ 	.short	0x0010
        /*0014*/ 	.byte	0x00, 0xf5, 0x21, 0x00


	//----- nvinfo : EIATTR_KPARAM_INFO
	.align		4
.L_9:
        /*0018*/ 	.byte	0x04, 0x17
        /*001a*/ 	.short	(.L_11 - .L_10)
.L_10:
        /*001c*/ 	.word	0x00000000
        /*0020*/ 	.short	0x0001
        /*0022*/ 	.short	0x0008
        /*0024*/ 	.byte	0x00, 0xf5, 0x21, 0x00


	//----- nvinfo : EIATTR_KPARAM_INFO
	.align		4
.L_11:
        /*0028*/ 	.byte	0x04, 0x17
        /*002a*/ 	.short	(.L_13 - .L_12)
.L_12:
        /*002c*/ 	.word	0x00000000
        /*0030*/ 	.short	0x0000
        /*0032*/ 	.short	0x0000
        /*0034*/ 	.byte	0x00, 0xf5, 0x21, 0x00


	//----- nvinfo : EIATTR_SPARSE_MMA_MASK
	.align		4
.L_13:
        /*0038*/ 	.byte	0x03, 0x50
        /*003a*/ 	.short	0x0000


	//----- nvinfo : EIATTR_MAXREG_COUNT
	.align		4
        /*003c*/ 	.byte	0x03, 0x1b
        /*003e*/ 	.short	0x00ff


	//----- nvinfo : EIATTR_NUM_BARRIERS
	.align		4
        /*0040*/ 	.byte	0x02, 0x4c
        /*0042*/ 	.byte	0x01
	.zero		1


	//----- nvinfo : EIATTR_MERCURY_ISA_VERSION
	.align		4
        /*0044*/ 	.byte	0x03, 0x5f
        /*0046*/ 	.short	0x0101


	//----- nvinfo : EIATTR_VRC_CTA_INIT_COUNT
	.align		4
        /*0048*/ 	.byte	0x02, 0x4a
	.zero		1
	.zero		1


	//----- nvinfo : EIATTR_EXIT_INSTR_OFFSETS
	.align		4
        /*004c*/ 	.byte	0x04, 0x1c
        /*004e*/ 	.short	(.L_15 - .L_14)


	//   ....[0]....
.L_14:
        /*0050*/ 	.word	0x00002c90


	//----- nvinfo : EIATTR_MAX_THREADS
	.align		4
.L_15:
        /*0054*/ 	.byte	0x04, 0x05
        /*0056*/ 	.short	(.L_17 - .L_16)
.L_16:
        /*0058*/ 	.word	0x00000100
        /*005c*/ 	.word	0x00000001
        /*0060*/ 	.word	0x00000001


	//----- nvinfo : EIATTR_CBANK_PARAM_SIZE
	.align		4
.L_17:
        /*0064*/ 	.byte	0x03, 0x19
        /*0066*/ 	.short	0x0018


	//----- nvinfo : EIATTR_PARAM_CBANK
	.align		4
        /*0068*/ 	.byte	0x04, 0x0a
        /*006a*/ 	.short	(.L_19 - .L_18)
	.align		4
.L_18:
        /*006c*/ 	.word	index@(.nv.constant0.mymatmul_kernel0)
        /*0070*/ 	.short	0x0380
        /*0072*/ 	.short	0x0018


	//----- nvinfo : EIATTR_SW_WAR
	.align		4
.L_19:
        /*0074*/ 	.byte	0x04, 0x36
        /*0076*/ 	.short	(.L_21 - .L_20)
.L_20:
        /*0078*/ 	.word	0x00000008
.L_21:


//--------------------- .nv.callgraph             --------------------------
	.section	.nv.callgraph,"",@"SHT_CUDA_CALLGRAPH"
	.align	4
	.sectionentsize	8
	.align		4
        /*0000*/ 	.word	0x00000000
	.align		4
        /*0004*/ 	.word	0xffffffff
	.align		4
        /*0008*/ 	.word	0x00000000
	.align		4
        /*000c*/ 	.word	0xfffffffe
	.align		4
        /*0010*/ 	.word	0x00000000
	.align		4
        /*0014*/ 	.word	0xfffffffd
	.align		4
        /*0018*/ 	.word	0x00000000
	.align		4
        /*001c*/ 	.word	0xfffffffc


//--------------------- .text.mymatmul_kernel0    --------------------------
	.section	.text.mymatmul_kernel0,"ax",@progbits
	.align	128
        .global         mymatmul_kernel0
        .type           mymatmul_kernel0,@function
        .size           mymatmul_kernel0,(.L_x_5 - mymatmul_kernel0)
        .other          mymatmul_kernel0,@"STO_CUDA_ENTRY STV_DEFAULT"
mymatmul_kernel0:
.text.mymatmul_kernel0:
[----:B------:R-:W0:Y:S01]  /*0000*/  LDC R1, c[0x0][0x37c] ;  /* 0x0000df00ff017b82 */ /* 0x000e220000000800 */
[----:B------:R-:W1:Y:S07]  /*0010*/  S2R R72, SR_TID.X ;  /* 0x0000000000487919 */ /* 0x000e6e0000002100 */
[----:B------:R-:W2:Y:S01]  /*0020*/  S2UR UR5, SR_CgaCtaId ;  /* 0x00000000000579c3 */ /* 0x000ea20000008800 */
[----:B0-----:R-:W-:Y:S01]  /*0030*/  IADD3 R1, PT, PT, R1, -0x1000, RZ ;  /* 0xfffff00001017810 */ /* 0x001fe20007ffe0ff */
[----:B------:R-:W-:Y:S01]  /*0040*/  UMOV UR4, 0x400 ;  /* 0x0000040000047882 */ /* 0x000fe20000000000 */
[----:B------:R-:W0:Y:S01]  /*0050*/  S2R R2, SR_CTAID.X ;  /* 0x0000000000027919 */ /* 0x000e220000002500 */
[----:B------:R-:W-:Y:S01]  /*0060*/  HFMA2 R74, -RZ, RZ, 0, 0 ;  /* 0x00000000ff4a7431 */ /* 0x000fe200000001ff */
[----:B------:R-:W3:Y:S01]  /*0070*/  LDCU.64 UR6, c[0x0][0x358] ;  /* 0x00006b00ff0677ac */ /* 0x000ee20008000a00 */
[----:B------:R4:W-:Y:S04]  /*0080*/  STL.128 [R1], RZ ;  /* 0x000000ff01007387 */ /* 0x0009e80000100c00 */
[----:B------:R4:W-:Y:S04]  /*0090*/  STL.128 [R1+0x200], RZ ;  /* 0x000200ff01007387 */ /* 0x0009e80000100c00 */
[----:B------:R4:W-:Y:S04]  /*00a0*/  STL.128 [R1+0x400], RZ ;  /* 0x000400ff01007387 */ /* 0x0009e80000100c00 */
[----:B------:R4:W-:Y:S04]  /*00b0*/  STL.128 [R1+0x600], RZ ;  /* 0x000600ff01007387 */ /* 0x0009e80000100c00 */
[----:B------:R4:W-:Y:S01]  /*00c0*/  STL.128 [R1+0x800], RZ ;  /* 0x000800ff01007387 */ /* 0x0009e20000100c00 */
[----:B--2---:R-:W-:-:S03]  /*00d0*/  ULEA UR4, UR5, UR4, 0x18 ;  /* 0x0000000405047291 */ /* 0x004fc6000f8ec0ff */
[----:B------:R4:W-:Y:S04]  /*00e0*/  STL.128 [R1+0xa00], RZ ;  /* 0x000a00ff01007387 */ /* 0x0009e80000100c00 */
[----:B------:R4:W-:Y:S01]  /*00f0*/  STL.128 [R1+0xc00], RZ ;  /* 0x000c00ff01007387 */ /* 0x0009e20000100c00 */
[C---:B-1----:R-:W-:Y:S02]  /*0100*/  SHF.L.U32 R3, R72.reuse, 0x9, RZ ;  /* 0x0000000948037819 */ /* 0x042fe400000006ff */
[----:B------:R-:W-:Y:S01]  /*0110*/  LEA R76, R72, UR4, 0x2 ;  /* 0x00000004484c7c11 */ /* 0x000fe2000f8e10ff */
[----:B------:R4:W-:Y:S01]  /*0120*/  STL.128 [R1+0xe00], RZ ;  /* 0x000e00ff01007387 */ /* 0x0009e20000100c00 */
[----:B------:R-:W-:Y:S02]  /*0130*/  LOP3.LUT R3, R3, R72, RZ, 0xfc, !PT ;  /* 0x0000004803037212 */ /* 0x000fe400078efcff */
[----:B0-----:R-:W-:Y:S01]  /*0140*/  SHF.L.U32 R0, R2, 0x10, RZ ;  /* 0x0000001002007819 */ /* 0x001fe200000006ff */
[----:B------:R4:W-:Y:S01]  /*0150*/  STL.128 [R1+0x40], RZ ;  /* 0x000040ff01007387 */ /* 0x0009e20000100c00 */
[----:B------:R-:W-:-:S03]  /*0160*/  LOP3.LUT R3, R3, 0x1fc01, RZ, 0xc0, !PT ;  /* 0x0001fc0103037812 */ /* 0x000fc600078ec0ff */
[----:B------:R4:W-:Y:S01]  /*0170*/  STL.128 [R1+0x240], RZ ;  /* 0x000240ff01007387 */ /* 0x0009e20000100c00 */
[----:B------:R-:W-:Y:S02]  /*0180*/  LOP3.LUT R77, R3, 0x7ffe0000, R0, 0xf8, !PT ;  /* 0x7ffe0000034d7812 */ /* 0x000fe400078ef800 */
[----:B------:R-:W-:Y:S01]  /*0190*/  IADD3 R0, PT, PT, R1, 0x800, RZ ;  /* 0x0000080001007810 */ /* 0x000fe20007ffe0ff */
[----:B------:R4:W-:Y:S04]  /*01a0*/  STL.128 [R1+0x440], RZ ;  /* 0x000440ff01007387 */ /* 0x0009e80000100c00 */
        /* <DEDUP_REMOVED lines=244> */
[----:B---3--:R4:W-:Y:S02]  /*10f0*/  STL.128 [R1+0xff0], RZ ;  /* 0x000ff0ff01007387 */ /* 0x0089e40000100c00 */
.L_x_2:
[----:B------:R-:W0:Y:S01]  /*1100*/  LDC.64 R4, c[0x0][0x380] ;  /* 0x0000e000ff047b82 */ /* 0x000e220000000a00 */
[----:B------:R-:W-:Y:S02]  /*1110*/  SHF.L.U32 R3, R2, 0xb, RZ ;  /* 0x0000000b02037819 */ /* 0x000fe400000006ff */
[----:B------:R-:W-:Y:S02]  /*1120*/  SHF.L.U32 R8, R74, 0xd, RZ ;  /* 0x0000000d4a087819 */ /* 0x000fe400000006ff */
[----:B------:R-:W-:Y:S02]  /*1130*/  LOP3.LUT R9, R72, 0x800, R3, 0xf8, !PT ;  /* 0x0000080048097812 */ /* 0x000fe400078ef803 */
[----:B------:R-:W-:Y:S01]  /*1140*/  LEA R3, R74, R77, 0x1 ;  /* 0x0000004d4a037211 */ /* 0x000fe200078e08ff */
[----:B------:R-:W1:Y:S01]  /*1150*/  LDC.64 R6, c[0x0][0x388] ;  /* 0x0000e200ff067b82 */ /* 0x000e620000000a00 */
[----:B------:R-:W-:-:S03]  /*1160*/  LOP3.LUT R9, R9, R8, RZ, 0xfc, !PT ;  /* 0x0000000809097212 */ /* 0x000fc600078efcff */
[----:B0-----:R-:W-:-:S06]  /*1170*/  IMAD.WIDE.U32 R4, R3, 0x4, R4 ;  /* 0x0000000403047825 */ /* 0x001fcc00078e0004 */
[----:B------:R-:W2:Y:S01]  /*1180*/  LDG.E.CONSTANT R5, desc[UR6][R4.64] ;  /* 0x0000000604057981 */ /* 0x000ea2000c1e9900 */
[----:B-1----:R-:W-:Y:S01]  /*1190*/  IMAD.WIDE.U32 R6, R9, 0x4, R6 ;  /* 0x0000000409067825 */ /* 0x002fe200078e0006 */
[----:B------:R-:W0:Y:S08]  /*11a0*/  S2UR UR5, SR_CgaCtaId ;  /* 0x00000000000579c3 */ /* 0x000e300000008800 */
[----:B------:R-:W-:Y:S06]  /*11b0*/  BAR.SYNC.DEFER_BLOCKING 0x0 ;  /* 0x0000000000007b1d */ /* 0x000fec0000010000 */
[----:B------:R-:W3:Y:S04]  /*11c0*/  LDG.E.CONSTANT R3, desc[UR6][R6.64] ;  /* 0x0000000606037981 */ /* 0x000ee8000c1e9900 */
[----:B------:R-:W5:Y:S04]  /*11d0*/  LDG.E.CONSTANT R9, desc[UR6][R6.64+0x400] ;  /* 0x0004000606097981 */ /* 0x000f68000c1e9900 */
[----:B------:R-:W4:Y:S04]  /*11e0*/  LDG.E.CONSTANT R11, desc[UR6][R6.64+0x800] ;  /* 0x00080006060b7981 */ /* 0x000f28000c1e9900 */
        /* <DEDUP_REMOVED lines=12> */
[----:B------:R-:W4:Y:S01]  /*12b0*/  LDG.E.CONSTANT R37, desc[UR6][R6.64+0x5c00] ;  /* 0x005c000606257981 */ /* 0x000f22000c1e9900 */
[----:B------:R-:W-:-:S02]  /*12c0*/  UMOV UR4, 0x400 ;  /* 0x0000040000047882 */ /* 0x000fc40000000000 */
[----:B------:R-:W-:-:S04]  /*12d0*/  UIADD3 UR4, UPT, UPT, UR4, 0x400, URZ ;  /* 0x0000040004047890 */ /* 0x000fc8000fffe0ff */
[----:B0-----:R-:W-:-:S06]  /*12e0*/  ULEA UR4, UR5, UR4, 0x18 ;  /* 0x0000000405047291 */ /* 0x001fcc000f8ec0ff */
[----:B------:R-:W-:Y:S02]  /*12f0*/  LEA R72, R72, UR4, 0x2 ;  /* 0x0000000448487c11 */ /* 0x000fe4000f8e10ff */
[----:B------:R-:W-:Y:S02]  /*1300*/  IADD3 R74, PT, PT, R74, 0x1, RZ ;  /* 0x000000014a4a7810 */ /* 0x000fe40007ffe0ff */
[----:B------:R-:W-:Y:S02]  /*1310*/  MOV R75, RZ ;  /* 0x000000ff004b7202 */ /* 0x000fe40000000f00 */
[----:B------:R-:W-:Y:S01]  /*1320*/  ISETP.NE.AND P0, PT, R74, 0x200, PT ;  /* 0x000002004a00780c */ /* 0x000fe20003f05270 */
[----:B--2---:R0:W-:Y:S04]  /*1330*/  STS [R76], R5 ;  /* 0x000000054c007388 */ /* 0x0041e80000000800 */
[----:B---3--:R0:W-:Y:S04]  /*1340*/  STS [R72], R3 ;  /* 0x0000000348007388 */ /* 0x0081e80000000800 */
[----:B-----5:R0:W-:Y:S04]  /*1350*/  STS [R72+0x400], R9 ;  /* 0x0004000948007388 */ /* 0x0201e80000000800 */
[----:B----4-:R0:W-:Y:S04]  /*1360*/  STS [R72+0x800], R11 ;  /* 0x0008000b48007388 */ /* 0x0101e80000000800 */
[----:B------:R0:W-:Y:S04]  /*1370*/  STS [R72+0xc00], R13 ;  /* 0x000c000d48007388 */ /* 0x0001e80000000800 */
        /* <DEDUP_REMOVED lines=11> */
[----:B------:R0:W-:Y:S01]  /*1430*/  STS [R72+0x3c00], R37 ;  /* 0x003c002548007388 */ /* 0x0001e20000000800 */
[----:B------:R-:W-:Y:S06]  /*1440*/  BAR.SYNC.DEFER_BLOCKING 0x0 ;  /* 0x0000000000007b1d */ /* 0x000fec0000010000 */
.L_x_1:
[----:B0-----:R-:W0:Y:S01]  /*1450*/  S2R R72, SR_TID.X ;  /* 0x0000000000487919 */ /* 0x001e220000002100 */
[----:B------:R-:W1:Y:S01]  /*1460*/  S2UR UR5, SR_CgaCtaId ;  /* 0x00000000000579c3 */ /* 0x000e620000008800 */
[----:B------:R-:W-:Y:S01]  /*1470*/  UMOV UR4, 0x400 ;  /* 0x0000040000047882 */ /* 0x000fe20000000000 */
[----:B------:R-:W-:Y:S01]  /*1480*/  LEA R3, R75, R0, 0x7 ;  /* 0x000000004b037211 */ /* 0x000fe200078e38ff */
[----:B-1----:R-:W-:Y:S02]  /*1490*/  ULEA UR8, UR5, UR4, 0x18 ;  /* 0x0000000405087291 */ /* 0x002fe4000f8ec0ff */
[----:B------:R-:W-:-:S04]  /*14a0*/  UIADD3 UR4, UPT, UPT, UR4, 0x400, URZ ;  /* 0x0000040004047890 */ /* 0x000fc8000fffe0ff */
[----:B------:R-:W-:Y:S01]  /*14b0*/  ULEA UR4, UR5, UR4, 0x18 ;  /* 0x0000000405047291 */ /* 0x000fe2000f8ec0ff */
[C---:B0-----:R-:W-:Y:S02]  /*14c0*/  LOP3.LUT R4, R72.reuse, 0xf0, RZ, 0xc0, !PT ;  /* 0x000000f048047812 */ /* 0x041fe400078ec0ff */
[----:B------:R-:W-:Y:S02]  /*14d0*/  LOP3.LUT R73, R72, 0xf, RZ, 0xc0, !PT ;  /* 0x0000000f48497812 */ /* 0x000fe400078ec0ff */
[C---:B------:R-:W-:Y:S02]  /*14e0*/  LEA R4, R75.reuse, R4, 0x2 ;  /* 0x000000044b047211 */ /* 0x040fe400078e10ff */
[----:B------:R-:W-:Y:S02]  /*14f0*/  IADD3 R75, PT, PT, R75, 0x1, RZ ;  /* 0x000000014b4b7810 */ /* 0x000fe40007ffe0ff */
[----:B------:R-:W-:Y:S02]  /*1500*/  LEA R4, R4, UR8, 0x2 ;  /* 0x0000000804047c11 */ /* 0x000fe4000f8e10ff */
[----:B------:R-:W-:-:S02]  /*1510*/  ISETP.NE.AND P1, PT, R75, 0x4, PT ;  /* 0x000000044b00780c */ /* 0x000fc40003f25270 */
[----:B------:R-:W-:Y:S01]  /*1520*/  LEA R73, R73, UR4, 0x6 ;  /* 0x0000000449497c11 */ /* 0x000fe2000f8e30ff */
[----:B------:R-:W-:Y:S01]  /*1530*/  UMOV UR4, 0x2000 ;  /* 0x0000200000047882 */ /* 0x000fe20000000000 */
[----:B------:R-:W0:Y:S09]  /*1540*/  LDS.128 R4, [R4] ;  /* 0x0000000004047984 */ /* 0x000e320000000c00 */
.L_x_0:
[----:B------:R-:W0:Y:S04]  /*1550*/  LDL.128 R52, [R3+-0x800] ;  /* 0xfff8000003347983 */ /* 0x000e280000100c00 */
[----:B------:R-:W2:Y:S04]  /*1560*/  LDL.128 R48, [R3+-0x400] ;  /* 0xfffc000003307983 */ /* 0x000ea80000100c00 */
[----:B------:R-:W3:Y:S04]  /*1570*/  LDL.128 R8, [R3+-0x200] ;  /* 0xfffe000003087983 */ /* 0x000ee80000100c00 */
[----:B------:R-:W4:Y:S04]  /*1580*/  LDL.128 R40, [R3+-0x600] ;  /* 0xfffa000003287983 */ /* 0x000f280000100c00 */
[----:B------:R-:W5:Y:S04]  /*1590*/  LDL.128 R64, [R3] ;  /* 0x0000000003407983 */ /* 0x000f680000100c00 */
[----:B------:R-:W5:Y:S04]  /*15a0*/  LDL.128 R12, [R3+-0x7c0] ;  /* 0xfff84000030c7983 */ /* 0x000f680000100c00 */
[----:B------:R-:W0:Y:S04]  /*15b0*/  LDS.128 R32, [R73+UR4+-0x2000] ;  /* 0xffe0000449207984 */ /* 0x000e280008000c00 */
[----:B------:R-:W1:Y:S04]  /*15c0*/  LDS.128 R24, [R73+UR4] ;  /* 0x0000000449187984 */ /* 0x000e680008000c00 */
[----:B------:R-:W2:Y:S04]  /*15d0*/  LDS.128 R60, [R73+UR4+-0x1800] ;  /* 0xffe80004493c7984 */ /* 0x000ea80008000c00 */
[----:B------:R-:W-:Y:S04]  /*15e0*/  LDS.128 R16, [R73+UR4+0x800] ;  /* 0x0008000449107984 */ /* 0x000fe80008000c00 */
[----:B------:R-:W3:Y:S04]  /*15f0*/  LDS.128 R44, [R73+UR4+-0x1400] ;  /* 0xffec0004492c7984 */ /* 0x000ee80008000c00 */
[----:B------:R-:W4:Y:S04]  /*1600*/  LDS.128 R20, [R73+UR4+-0x1c00] ;  /* 0xffe4000449147984 */ /* 0x000f280008000c00 */
[----:B------:R-:W4:Y:S04]  /*1610*/  LDS.128 R28, [R73+UR4+0x400] ;  /* 0x00040004491c7984 */ /* 0x000f280008000c00 */
[----:B------:R-:W4:Y:S01]  /*1620*/  LDS.128 R36, [R73+UR4+0xc00] ;  /* 0x000c000449247984 */ /* 0x000f220008000c00 */
[C---:B0-----:R-:W-:Y:S01]  /*1630*/  FFMA R58, R4.reuse, R32, R52 ;  /* 0x00000020043a7223 */ /* 0x041fe20000000034 */
[C---:B------:R-:W-:Y:S01]  /*1640*/  FFMA R59, R4.reuse, R33, R53 ;  /* 0x00000021043b7223 */ /* 0x040fe20000000035 */
[C---:B------:R-:W-:Y:S01]  /*1650*/  FFMA R57, R4.reuse, R34, R54 ;  /* 0x0000002204397223 */ /* 0x040fe20000000036 */
[C---:B------:R-:W-:Y:S01]  /*1660*/  FFMA R56, R4.reuse, R35, R55 ;  /* 0x0000002304387223 */ /* 0x040fe20000000037 */
[C---:B-1----:R-:W-:Y:S01]  /*1670*/  FFMA R52, R5.reuse, R24, R58 ;  /* 0x0000001805347223 */ /* 0x042fe2000000003a */
[C---:B------:R-:W-:Y:S01]  /*1680*/  FFMA R53, R5.reuse, R25, R59 ;  /* 0x0000001905357223 */ /* 0x040fe2000000003b */
[----:B------:R0:W-:Y:S01]  /*1690*/  STL.64 [R3+-0x800], R58 ;  /* 0xfff8003a03007387 */ /* 0x0001e20000100a00 */
[C---:B------:R-:W-:Y:S01]  /*16a0*/  FFMA R54, R5.reuse, R26, R57 ;  /* 0x0000001a05367223 */ /* 0x040fe20000000039 */
[----:B------:R-:W-:Y:S01]  /*16b0*/  FFMA R55, R5, R27, R56 ;  /* 0x0000001b05377223 */ /* 0x000fe20000000038 */
[C---:B--2---:R-:W-:Y:S01]  /*16c0*/  FFMA R69, R4.reuse, R62, R50 ;  /* 0x0000003e04457223 */ /* 0x044fe20000000032 */
[----:B---3--:R-:W-:-:S03]  /*16d0*/  FFMA R78, R4, R44, R8 ;  /* 0x0000002c044e7223 */ /* 0x008fc60000000008 */
[----:B------:R1:W-:Y:S01]  /*16e0*/  STL.128 [R3+-0x800], R52 ;  /* 0xfff8003403007387 */ /* 0x0003e20000100c00 */
[C---:B0-----:R-:W-:Y:S01]  /*16f0*/  FFMA R58, R4.reuse, R60, R48 ;  /* 0x0000003c043a7223 */ /* 0x041fe20000000030 */
[C---:B------:R-:W-:Y:S01]  /*1700*/  FFMA R59, R4.reuse, R61, R49 ;  /* 0x0000003d043b7223 */ /* 0x040fe20000000031 */
[C---:B------:R-:W-:Y:S01]  /*1710*/  FFMA R48, R4.reuse, R63, R51 ;  /* 0x0000003f04307223 */ /* 0x040fe20000000033 */
[C---:B------:R-:W-:Y:S01]  /*1720*/  FFMA R8, R4.reuse, R45, R9 ;  /* 0x0000002d04087223 */ /* 0x040fe20000000009 */
[C---:B------:R-:W-:Y:S01]  /*1730*/  FFMA R9, R4.reuse, R46, R10 ;  /* 0x0000002e04097223 */ /* 0x040fe2000000000a */
[C---:B----4-:R-:W-:Y:S01]  /*1740*/  FFMA R56, R4.reuse, R20, R40 ;  /* 0x0000001404387223 */ /* 0x050fe20000000028 */
[----:B------:R-:W-:Y:S01]  /*1750*/  STL.64 [R3+-0x400], R58 ;  /* 0xfffc003a03007387 */ /* 0x000fe20000100a00 */
[C---:B------:R-:W-:Y:S01]  /*1760*/  FFMA R10, R4.reuse, R47, R11 ;  /* 0x0000002f040a7223 */ /* 0x040fe2000000000b */
[C---:B-1----:R-:W-:Y:S01]  /*1770*/  FFMA R54, R5.reuse, R18, R69 ;  /* 0x0000001205367223 */ /* 0x042fe20000000045 */
[C---:B------:R-:W-:Y:S01]  /*1780*/  FFMA R55, R5.reuse, R19, R48 ;  /* 0x0000001305377223 */ /* 0x040fe20000000030 */
[C---:B------:R-:W-:Y:S01]  /*1790*/  FFMA R52, R5.reuse, R16, R58 ;  /* 0x0000001005347223 */ /* 0x040fe2000000003a */
[C---:B------:R-:W-:Y:S01]  /*17a0*/  FFMA R53, R5.reuse, R17, R59 ;  /* 0x0000001105357223 */ /* 0x040fe2000000003b */
[C---:B------:R-:W-:Y:S01]  /*17b0*/  FFMA R40, R4.reuse, R23, R43 ;  /* 0x0000001704287223 */ /* 0x040fe2000000002b */
[C---:B------:R-:W-:Y:S01]  /*17c0*/  FFMA R42, R4.reuse, R22, R42 ;  /* 0x00000016042a7223 */ /* 0x040fe2000000002a */
[C---:B------:R-:W-:Y:S01]  /*17d0*/  FFMA R57, R4.reuse, R21, R41 ;  /* 0x0000001504397223 */ /* 0x040fe20000000029 */
[----:B------:R-:W5:Y:S04]  /*17e0*/  LDS.128 R48, [R73+UR4+-0x1000] ;  /* 0xfff0000449307984 */ /* 0x000f680008000c00 */
[----:B------:R0:W-:Y:S01]  /*17f0*/  STL.128 [R3+-0x400], R52 ;  /* 0xfffc003403007387 */ /* 0x0001e20000100c00 */
[C---:B------:R-:W-:Y:S01]  /*1800*/  FFMA R43, R5.reuse, R31, R40 ;  /* 0x0000001f052b7223 */ /* 0x040fe20000000028 */
[C---:B------:R-:W-:Y:S01]  /*1810*/  FFMA R69, R5.reuse, R37, R8 ;  /* 0x0000002505457223 */ /* 0x040fe20000000008 */
[C---:B------:R-:W-:Y:S01]  /*1820*/  FFMA R70, R5.reuse, R38, R9 ;  /* 0x0000002605467223 */ /* 0x040fe20000000009 */
[C---:B------:R-:W-:Y:S01]  /*1830*/  FFMA R71, R5.reuse, R39, R10 ;  /* 0x0000002705477223 */ /* 0x040fe2000000000a */
[C---:B------:R-:W-:Y:S01]  /*1840*/  FFMA R42, R5.reuse, R30, R42 ;  /* 0x0000001e052a7223 */ /* 0x040fe2000000002a */
[C---:B------:R-:W-:Y:S01]  /*1850*/  FFMA R40, R5.reuse, R28, R56 ;  /* 0x0000001c05287223 */ /* 0x040fe20000000038 */
[C---:B------:R-:W-:Y:S01]  /*1860*/  FFMA R41, R5.reuse, R29, R57 ;  /* 0x0000001d05297223 */ /* 0x040fe20000000039 */
[----:B------:R-:W1:Y:S04]  /*1870*/  LDS.128 R8, [R73+UR4+0x1000] ;  /* 0x0010000449087984 */ /* 0x000e680008000c00 */
[----:B0-----:R-:W2:Y:S04]  /*1880*/  LDL.128 R52, [R3+-0x5c0] ;  /* 0xfffa400003347983 */ /* 0x001ea80000100c00 */
[----:B------:R0:W-:Y:S04]  /*1890*/  STL.64 [R3+-0x600], R56 ;  /* 0xfffa003803007387 */ /* 0x0001e80000100a00 */
[----:B------:R3:W-:Y:S04]  /*18a0*/  STL.128 [R3+-0x600], R40 ;  /* 0xfffa002803007387 */ /* 0x0007e80000100c00 */
[----:B0-----:R-:W4:Y:S04]  /*18b0*/  LDL.128 R56, [R3+-0x3c0] ;  /* 0xfffc400003387983 */ /* 0x001f280000100c00 */
[----:B---3--:R-:W3:Y:S01]  /*18c0*/  LDL.128 R40, [R3+-0x1c0] ;  /* 0xfffe400003287983 */ /* 0x008ee20000100c00 */
[----:B------:R-:W-:Y:S01]  /*18d0*/  FFMA R68, R5, R36, R78 ;  /* 0x0000002405447223 */ /* 0x000fe2000000004e */
[C---:B-----5:R-:W-:Y:S01]  /*18e0*/  FFMA R80, R4.reuse, R48, R64 ;  /* 0x0000003004507223 */ /* 0x060fe20000000040 */
[C---:B------:R-:W-:Y:S01]  /*18f0*/  FFMA R79, R4.reuse, R50, R66 ;  /* 0x00000032044f7223 */ /* 0x040fe20000000042 */
[----:B------:R0:W-:Y:S01]  /*1900*/  STL [R3+-0x200], R78 ;  /* 0xfffe004e03007387 */ /* 0x0001e20000100800 */
[----:B------:R-:W-:-:S03]  /*1910*/  FFMA R82, R4, R51, R67 ;  /* 0x0000003304527223 */ /* 0x000fc60000000043 */
[----:B------:R5:W-:Y:S01]  /*1920*/  STL.128 [R3+-0x200], R68 ;  /* 0xfffe004403007387 */ /* 0x000be20000100c00 */
[C---:B-1----:R-:W-:Y:S01]  /*1930*/  FFMA R64, R5.reuse, R8, R80 ;  /* 0x0000000805407223 */ /* 0x042fe20000000050 */
[C---:B------:R-:W-:Y:S01]  /*1940*/  FFMA R66, R5.reuse, R10, R79 ;  /* 0x0000000a05427223 */ /* 0x040fe2000000004f */
[----:B0-----:R-:W-:Y:S01]  /*1950*/  FFMA R78, R4, R49, R65 ;  /* 0x00000031044e7223 */ /* 0x001fe20000000041 */
[----:B------:R-:W-:-:S03]  /*1960*/  FFMA R67, R5, R11, R82 ;  /* 0x0000000b05437223 */ /* 0x000fc60000000052 */
[----:B------:R-:W-:Y:S01]  /*1970*/  FFMA R65, R5, R9, R78 ;  /* 0x0000000905417223 */ /* 0x000fe2000000004e */
[----:B------:R-:W-:Y:S04]  /*1980*/  STL [R3], R80 ;  /* 0x0000005003007387 */ /* 0x000fe80000100800 */
[----:B-----5:R-:W5:Y:S04]  /*1990*/  LDL.128 R68, [R3+0x200] ;  /* 0x0002000003447983 */ /* 0x020f680000100c00 */
[----:B------:R0:W-:Y:S02]  /*19a0*/  STL.128 [R3], R64 ;  /* 0x0000004003007387 */ /* 0x0001e40000100c00 */
[C---:B0-----:R-:W-:Y:S01]  /*19b0*/  FFMA R67, R6.reuse, R32, R12 ;  /* 0x0000002006437223 */ /* 0x041fe2000000000c */
[C---:B------:R-:W-:Y:S01]  /*19c0*/  FFMA R64, R6.reuse, R33, R13 ;  /* 0x0000002106407223 */ /* 0x040fe2000000000d */
[C---:B------:R-:W-:Y:S01]  /*19d0*/  FFMA R65, R6.reuse, R34, R14 ;  /* 0x0000002206417223 */ /* 0x040fe2000000000e */
[----:B------:R-:W-:-:S02]  /*19e0*/  FFMA R66, R6, R35, R15 ;  /* 0x0000002306427223 */ /* 0x000fc4000000000f */
[----:B------:R-:W5:Y:S04]  /*19f0*/  LDL.128 R12, [R3+0x40] ;  /* 0x00004000030c7983 */ /* 0x000f680000100c00 */
[----:B------:R-:W-:Y:S01]  /*1a00*/  LDS.128 R32, [R73+UR4+0x1400] ;  /* 0x0014000449207984 */ /* 0x000fe20008000c00 */
[C---:B--2---:R-:W-:Y:S01]  /*1a10*/  FFMA R78, R6.reuse, R20, R52 ;  /* 0x00000014064e7223 */ /* 0x044fe20000000034 */
[C---:B------:R-:W-:Y:S01]  /*1a20*/  FFMA R52, R6.reuse, R21, R53 ;  /* 0x0000001506347223 */ /* 0x040fe20000000035 */
[C---:B------:R-:W-:Y:S01]  /*1a30*/  FFMA R53, R6.reuse, R22, R54 ;  /* 0x0000001606357223 */ /* 0x040fe20000000036 */
[C---:B------:R-:W-:Y:S02]  /*1a40*/  FFMA R54, R6.reuse, R23, R55 ;  /* 0x0000001706367223 */ /* 0x040fe40000000037 */
[----:B------:R-:W5:Y:S01]  /*1a50*/  LDS.128 R20, [R73+UR4+-0xc00] ;  /* 0xfff4000449147984 */ /* 0x000f620008000c00 */
[C---:B----4-:R-:W-:Y:S01]  /*1a60*/  FFMA R79, R6.reuse, R60, R56 ;  /* 0x0000003c064f7223 */ /* 0x050fe20000000038 */
[C---:B------:R-:W-:Y:S01]  /*1a70*/  FFMA R56, R6.reuse, R61, R57 ;  /* 0x0000003d06387223 */ /* 0x040fe20000000039 */
[C---:B------:R-:W-:Y:S01]  /*1a80*/  FFMA R55, R6.reuse, R62, R58 ;  /* 0x0000003e06377223 */ /* 0x040fe2000000003a */
[C---:B---3--:R-:W-:Y:S01]  /*1a90*/  FFMA R81, R6.reuse, R44, R40 ;  /* 0x0000002c06517223 */ /* 0x048fe20000000028 */
[C---:B------:R-:W-:Y:S01]  /*1aa0*/  FFMA R60, R6.reuse, R45, R41 ;  /* 0x0000002d063c7223 */ /* 0x040fe20000000029 */
[C---:B------:R-:W-:Y:S01]  /*1ab0*/  FFMA R57, R6.reuse, R46, R42 ;  /* 0x0000002e06397223 */ /* 0x040fe2000000002a */
[----:B------:R-:W-:-:S02]  /*1ac0*/  FFMA R62, R6, R47, R43 ;  /* 0x0000002f063e7223 */ /* 0x000fc4000000002b */
[----:B------:R-:W2:Y:S01]  /*1ad0*/  LDL.128 R40, [R3+0x240] ;  /* 0x0002400003287983 */ /* 0x000ea20000100c00 */
[----:B------:R-:W-:Y:S01]  /*1ae0*/  FFMA R58, R6, R63, R59 ;  /* 0x0000003f063a7223 */ /* 0x000fe2000000003b */
[C---:B-----5:R-:W-:Y:S01]  /*1af0*/  FFMA R46, R4.reuse, R21, R69 ;  /* 0x00000015042e7223 */ /* 0x060fe20000000045 */
[C---:B------:R-:W-:Y:S01]  /*1b00*/  FFMA R80, R4.reuse, R20, R68 ;  /* 0x0000001404507223 */ /* 0x040fe20000000044 */
[C---:B------:R-:W-:Y:S01]  /*1b10*/  FFMA R47, R4.reuse, R22, R70 ;  /* 0x00000016042f7223 */ /* 0x040fe20000000046 */
[----:B------:R-:W-:Y:S01]  /*1b20*/  FFMA R68, R4, R23, R71 ;  /* 0x0000001704447223 */ /* 0x000fe20000000047 */
[C---:B------:R-:W-:Y:S02]  /*1b30*/  FFMA R45, R5.reuse, R33, R46 ;  /* 0x00000021052d7223 */ /* 0x040fe4000000002e */
[C---:B------:R-:W-:Y:S01]  /*1b40*/  FFMA R46, R5.reuse, R34, R47 ;  /* 0x00000022052e7223 */ /* 0x040fe2000000002f */
[----:B------:R-:W-:Y:S01]  /*1b50*/  FFMA R47, R5, R35, R68 ;  /* 0x00000023052f7223 */ /* 0x000fe20000000044 */
[C---:B------:R-:W-:Y:S01]  /*1b60*/  FFMA R69, R6.reuse, R48, R12 ;  /* 0x0000003006457223 */ /* 0x040fe2000000000c */
[C---:B------:R-:W-:Y:S01]  /*1b70*/  FFMA R68, R6.reuse, R49, R13 ;  /* 0x0000003106447223 */ /* 0x040fe2000000000d */
[C---:B------:R-:W-:Y:S01]  /*1b80*/  FFMA R59, R6.reuse, R50, R14 ;  /* 0x00000032063b7223 */ /* 0x040fe2000000000e */
[----:B------:R-:W-:-:S02]  /*1b90*/  FFMA R70, R6, R51, R15 ;  /* 0x0000003306467223 */ /* 0x000fc4000000000f */
[----:B------:R-:W3:Y:S04]  /*1ba0*/  LDL.128 R12, [R3+0x400] ;  /* 0x00040000030c7983 */ /* 0x000ee80000100c00 */
[----:B------:R-:W4:Y:S01]  /*1bb0*/  LDL.128 R48, [R3+0x440] ;  /* 0x0004400003307983 */ /* 0x000f220000100c00 */
[----:B------:R-:W-:-:S03]  /*1bc0*/  FFMA R44, R5, R32, R80 ;  /* 0x00000020052c7223 */ /* 0x000fc60000000050 */
[----:B------:R0:W-:Y:S04]  /*1bd0*/  STL [R3+0x200], R80 ;  /* 0x0002005003007387 */ /* 0x0001e80000100800 */
[----:B------:R-:W-:Y:S01]  /*1be0*/  STL.128 [R3+0x200], R44 ;  /* 0x0002002c03007387 */ /* 0x000fe20000100c00 */
[C---:B--2---:R-:W-:Y:S01]  /*1bf0*/  FFMA R71, R6.reuse, R20, R40 ;  /* 0x0000001406477223 */ /* 0x044fe20000000028 */
[C---:B0-----:R-:W-:Y:S01]  /*1c00*/  FFMA R80, R6.reuse, R21, R41 ;  /* 0x0000001506507223 */ /* 0x041fe20000000029 */
[C---:B------:R-:W-:Y:S01]  /*1c10*/  FFMA R61, R6.reuse, R22, R42 ;  /* 0x00000016063d7223 */ /* 0x040fe2000000002a */
[----:B------:R-:W-:Y:S02]  /*1c20*/  FFMA R82, R6, R23, R43 ;  /* 0x0000001706527223 */ /* 0x000fe4000000002b */
[----:B------:R-:W3:Y:S02]  /*1c30*/  LDS.128 R20, [R73+UR4+-0x800] ;  /* 0xfff8000449147984 */ /* 0x000ee40008000c00 */
[-C--:B---3--:R-:W-:Y:S01]  /*1c40*/  FFMA R40, R4, R20.reuse, R12 ;  /* 0x0000001404287223 */ /* 0x088fe2000000000c */
[----:B----4-:R-:W-:Y:S01]  /*1c50*/  FFMA R45, R6, R20, R48 ;  /* 0x00000014062d7223 */ /* 0x010fe20000000030 */
[-C--:B------:R-:W-:Y:S01]  /*1c60*/  FFMA R20, R4, R21.reuse, R13 ;  /* 0x0000001504147223 */ /* 0x080fe2000000000d */
[----:B------:R-:W-:Y:S01]  /*1c70*/  FFMA R84, R6, R21, R49 ;  /* 0x0000001506547223 */ /* 0x000fe20000000031 */
[-C--:B------:R-:W-:Y:S01]  /*1c80*/  FFMA R21, R4, R22.reuse, R14 ;  /* 0x0000001604157223 */ /* 0x080fe2000000000e */
[----:B------:R-:W-:Y:S01]  /*1c90*/  FFMA R63, R6, R22, R50 ;  /* 0x00000016063f7223 */ /* 0x000fe20000000032 */
[----:B------:R-:W-:-:S02]  /*1ca0*/  FFMA R22, R4, R23, R15 ;  /* 0x0000001704167223 */ /* 0x000fc4000000000f */
[----:B------:R-:W0:Y:S01]  /*1cb0*/  LDS.128 R12, [R73+UR4+0x1800] ;  /* 0x00180004490c7984 */ /* 0x000e220008000c00 */
[----:B------:R-:W-:-:S03]  /*1cc0*/  FFMA R86, R6, R23, R51 ;  /* 0x0000001706567223 */ /* 0x000fc60000000033 */
[----:B------:R1:W-:Y:S01]  /*1cd0*/  STL [R3+0x400], R40 ;  /* 0x0004002803007387 */ /* 0x0003e20000100800 */
[C---:B0-----:R-:W-:Y:S01]  /*1ce0*/  FFMA R48, R5.reuse, R12, R40 ;  /* 0x0000000c05307223 */ /* 0x041fe20000000028 */
[C---:B------:R-:W-:Y:S01]  /*1cf0*/  FFMA R49, R5.reuse, R13, R20 ;  /* 0x0000000d05317223 */ /* 0x040fe20000000014 */
[C---:B------:R-:W-:Y:S01]  /*1d00*/  FFMA R50, R5.reuse, R14, R21 ;  /* 0x0000000e05327223 */ /* 0x040fe20000000015 */
[----:B------:R-:W-:Y:S01]  /*1d10*/  FFMA R51, R5, R15, R22 ;  /* 0x0000000f05337223 */ /* 0x000fe20000000016 */
[----:B-1----:R-:W2:Y:S04]  /*1d20*/  LDL.128 R40, [R3+0x640] ;  /* 0x0006400003287983 */ /* 0x002ea80000100c00 */
[----:B------:R-:W3:Y:S01]  /*1d30*/  LDL.128 R20, [R3+0x600] ;  /* 0x0006000003147983 */ /* 0x000ee20000100c00 */
[----:B------:R-:W-:-:S03]  /*1d40*/  FFMA R12, R7, R12, R45 ;  /* 0x0000000c070c7223 */ /* 0x000fc6000000002d */
[----:B------:R-:W2:Y:S04]  /*1d50*/  LDS.128 R44, [R73+UR4+-0x400] ;  /* 0xfffc0004492c7984 */ /* 0x000ea80008000c00 */
[----:B------:R2:W-:Y:S01]  /*1d60*/  STL.128 [R3+0x400], R48 ;  /* 0x0004003003007387 */ /* 0x0005e20000100c00 */
[C---:B------:R-:W-:Y:S01]  /*1d70*/  FFMA R16, R7.reuse, R16, R79 ;  /* 0x0000001007107223 */ /* 0x040fe2000000004f */
[C---:B------:R-:W-:Y:S01]  /*1d80*/  FFMA R17, R7.reuse, R17, R56 ;  /* 0x0000001107117223 */ /* 0x040fe20000000038 */
[C---:B------:R-:W-:Y:S01]  /*1d90*/  FFMA R18, R7.reuse, R18, R55 ;  /* 0x0000001207127223 */ /* 0x040fe20000000037 */
[C---:B------:R-:W-:Y:S01]  /*1da0*/  FFMA R19, R7.reuse, R19, R58 ;  /* 0x0000001307137223 */ /* 0x040fe2000000003a */
[C---:B------:R-:W-:Y:S01]  /*1db0*/  FFMA R28, R7.reuse, R28, R78 ;  /* 0x0000001c071c7223 */ /* 0x040fe2000000004e */
[C---:B------:R-:W-:Y:S01]  /*1dc0*/  FFMA R24, R7.reuse, R24, R67 ;  /* 0x0000001807187223 */ /* 0x040fe20000000043 */
[----:B------:R-:W-:-:S02]  /*1dd0*/  FFMA R36, R7, R36, R81 ;  /* 0x0000002407247223 */ /* 0x000fc40000000051 */
[----:B------:R-:W-:Y:S01]  /*1de0*/  STL.128 [R3+-0x3c0], R16 ;  /* 0xfffc401003007387 */ /* 0x000fe20000100c00 */
[C---:B------:R-:W-:Y:S01]  /*1df0*/  FFMA R8, R7.reuse, R8, R69 ;  /* 0x0000000807087223 */ /* 0x040fe20000000045 */
        /* <DEDUP_REMOVED lines=18> */
[----:B------:R-:W-:Y:S01]  /*1f20*/  FFMA R15, R7, R15, R86 ;  /* 0x0000000f070f7223 */ /* 0x000fe20000000056 */
[----:B------:R-:W-:Y:S04]  /*1f30*/  STL.128 [R3+-0x7c0], R24 ;  /* 0xfff8401803007387 */ /* 0x000fe80000100c00 */
[----:B------:R-:W-:Y:S04]  /*1f40*/  STL.128 [R3+-0x5c0], R28 ;  /* 0xfffa401c03007387 */ /* 0x000fe80000100c00 */
[----:B------:R-:W-:Y:S04]  /*1f50*/  STL.128 [R3+-0x1c0], R36 ;  /* 0xfffe402403007387 */ /* 0x000fe80000100c00 */
[----:B------:R-:W-:Y:S04]  /*1f60*/  STL.128 [R3+0x40], R8 ;  /* 0x0000400803007387 */ /* 0x000fe80000100c00 */
[----:B------:R-:W-:Y:S04]  /*1f70*/  STL.128 [R3+0x240], R32 ;  /* 0x0002402003007387 */ /* 0x000fe80000100c00 */
[----:B------:R-:W-:Y:S01]  /*1f80*/  STL.128 [R3+0x440], R12 ;  /* 0x0004400c03007387 */ /* 0x000fe20000100c00 */
[CC--:B--2---:R-:W-:Y:S01]  /*1f90*/  FFMA R50, R6.reuse, R45.reuse, R41 ;  /* 0x0000002d06327223 */ /* 0x0c4fe20000000029 */
[C---:B------:R-:W-:Y:S01]  /*1fa0*/  FFMA R40, R6.reuse, R44, R40 ;  /* 0x0000002c06287223 */ /* 0x040fe20000000028 */
[----:B------:R-:W-:Y:S01]  /*1fb0*/  FFMA R42, R6, R46, R42 ;  /* 0x0000002e062a7223 */ /* 0x000fe2000000002a */
[C---:B---3--:R-:W-:Y:S01]  /*1fc0*/  FFMA R48, R4.reuse, R44, R20 ;  /* 0x0000002c04307223 */ /* 0x048fe20000000014 */
[C---:B------:R-:W-:Y:S01]  /*1fd0*/  FFMA R41, R4.reuse, R46, R22 ;  /* 0x0000002e04297223 */ /* 0x040fe20000000016 */
[C---:B------:R-:W-:Y:S01]  /*1fe0*/  FFMA R44, R4.reuse, R45, R21 ;  /* 0x0000002d042c7223 */ /* 0x040fe20000000015 */
[----:B------:R-:W-:-:S02]  /*1ff0*/  FFMA R46, R4, R47, R23 ;  /* 0x0000002f042e7223 */ /* 0x000fc40000000017 */
[----:B------:R-:W0:Y:S01]  /*2000*/  LDS.128 R20, [R73+UR4+0x1c00] ;  /* 0x001c000449147984 */ /* 0x000e220008000c00 */
[----:B------:R-:W-:Y:S01]  /*2010*/  UIADD3 UR4, UPT, UPT, UR4, 0x10, URZ ;  /* 0x0000001004047890 */ /* 0x000fe2000fffe0ff */
[----:B------:R-:W-:-:S03]  /*2020*/  FFMA R78, R6, R47, R43 ;  /* 0x0000002f064e7223 */ /* 0x000fc6000000002b */
[----:B------:R-:W-:Y:S01]  /*2030*/  UISETP.NE.AND UP0, UPT, UR4, 0x2040, UPT ;  /* 0x000020400400788c */ /* 0x000fe2000bf05270 */
[----:B------:R-:W-:Y:S01]  /*2040*/  STL [R3+0x600], R48 ;  /* 0x0006003003007387 */ /* 0x000fe20000100800 */
[C---:B0-----:R-:W-:Y:S01]  /*2050*/  FFMA R16, R5.reuse, R20, R48 ;  /* 0x0000001405107223 */ /* 0x041fe20000000030 */
[C---:B------:R-:W-:Y:S01]  /*2060*/  FFMA R17, R5.reuse, R21, R44 ;  /* 0x0000001505117223 */ /* 0x040fe2000000002c */
[C---:B------:R-:W-:Y:S01]  /*2070*/  FFMA R18, R5.reuse, R22, R41 ;  /* 0x0000001605127223 */ /* 0x040fe20000000029 */
[----:B------:R-:W-:Y:S01]  /*2080*/  FFMA R19, R5, R23, R46 ;  /* 0x0000001705137223 */ /* 0x000fe2000000002e */
[C---:B------:R-:W-:Y:S01]  /*2090*/  FFMA R20, R7.reuse, R20, R40 ;  /* 0x0000001407147223 */ /* 0x040fe20000000028 */
[C---:B------:R-:W-:Y:S01]  /*20a0*/  FFMA R21, R7.reuse, R21, R50 ;  /* 0x0000001507157223 */ /* 0x040fe20000000032 */
[C---:B------:R-:W-:Y:S01]  /*20b0*/  FFMA R22, R7.reuse, R22, R42 ;  /* 0x0000001607167223 */ /* 0x040fe2000000002a */
[----:B------:R-:W-:Y:S01]  /*20c0*/  FFMA R23, R7, R23, R78 ;  /* 0x0000001707177223 */ /* 0x000fe2000000004e */
[----:B------:R-:W-:Y:S04]  /*20d0*/  STL.128 [R3+0x600], R16 ;  /* 0x0006001003007387 */ /* 0x000fe80000100c00 */
[----:B------:R0:W-:Y:S02]  /*20e0*/  STL.128 [R3+0x640], R20 ;  /* 0x0006401403007387 */ /* 0x0001e40000100c00 */
[----:B0-----:R-:W-:Y:S01]  /*20f0*/  IADD3 R3, PT, PT, R3, 0x10, RZ ;  /* 0x0000001003037810 */ /* 0x001fe20007ffe0ff */
[----:B------:R-:W-:Y:S06]  /*2100*/  BRA.U UP0, `(.L_x_0) ;  /* 0xfffffff500107547 */ /* 0x000fec000b83ffff */
[----:B------:R-:W-:Y:S05]  /*2110*/  @P1 BRA `(.L_x_1) ;  /* 0xfffffff000cc1947 */ /* 0x000fea000383ffff */
[----:B------:R-:W-:Y:S05]  /*2120*/  @P0 BRA `(.L_x_2) ;  /* 0xffffffec00f40947 */ /* 0x000fea000383ffff */
[----:B------:R-:W0:Y:S01]  /*2130*/  S2R R6, SR_CTAID.X ;  /* 0x0000000000067919 */ /* 0x000e220000002500 */
[----:B------:R-:W1:Y:S01]  /*2140*/  LDC.64 R2, c[0x0][0x390] ;  /* 0x0000e400ff027b82 */ /* 0x000e620000000a00 */
[----:B------:R-:W-:Y:S01]  /*2150*/  SHF.L.U32 R5, R72, 0xb, RZ ;  /* 0x0000000b48057819 */ /* 0x000fe200000006ff */
[----:B------:R-:W-:Y:S01]  /*2160*/  UMOV UR4, URZ ;  /* 0x000000ff00047c82 */ /* 0x000fe20008000000 */
[C---:B0-----:R-:W-:Y:S02]  /*2170*/  SHF.L.U32 R4, R6.reuse, 0x12, RZ ;  /* 0x0000001206047819 */ /* 0x041fe400000006ff */
[----:B------:R-:W-:Y:S02]  /*2180*/  SHF.L.U32 R7, R6, 0xb, RZ ;  /* 0x0000000b06077819 */ /* 0x000fe400000006ff */
[----:B------:R-:W-:-:S04]  /*2190*/  LOP3.LUT R4, R4, 0x7ff80000, RZ, 0xc0, !PT ;  /* 0x7ff8000004047812 */ /* 0x000fc800078ec0ff */
[----:B------:R-:W-:Y:S02]  /*21a0*/  LOP3.LUT R4, R4, 0x78000, R5, 0xf8, !PT ;  /* 0x0007800004047812 */ /* 0x000fe400078ef805 */
[----:B------:R-:W-:Y:S02]  /*21b0*/  SHF.L.U32 R5, R72, 0x4, RZ ;  /* 0x0000000448057819 */ /* 0x000fe400000006ff */
[----:B------:R-:W-:-:S04]  /*21c0*/  LOP3.LUT R4, R4, 0x800, R7, 0xf8, !PT ;  /* 0x0000080004047812 */ /* 0x000fc800078ef807 */
[----:B------:R-:W-:-:S05]  /*21d0*/  LOP3.LUT R5, R4, 0xf0, R5, 0xf8, !PT ;  /* 0x000000f004057812 */ /* 0x000fca00078ef805 */
[----:B-1----:R-:W-:-:S03]  /*21e0*/  IMAD.WIDE.U32 R2, R5, 0x4, R2 ;  /* 0x0000000405027825 */ /* 0x002fc600078e0002 */
[----:B------:R-:W-:-:S04]  /*21f0*/  IADD3 R8, P0, PT, R2, 0x1000, RZ ;  /* 0x0000100002087810 */ /* 0x000fc80007f1e0ff */
[----:B------:R-:W-:-:S09]  /*2200*/  IADD3.X R9, PT, PT, RZ, R3, RZ, P0, !PT ;  /* 0x00000003ff097210 */ /* 0x000fd200007fe4ff */
.L_x_3:
[----:B0-----:R-:W2:Y:S04]  /*2210*/  LDL.128 R12, [R0+-0x800] ;  /* 0xfff80000000c7983 */ /* 0x001ea80000100c00 */
[----:B------:R-:W3:Y:S04]  /*2220*/  LDL.128 R16, [R0+-0x600] ;  /* 0xfffa000000107983 */ /* 0x000ee80000100c00 */
[----:B------:R-:W4:Y:S04]  /*2230*/  LDL.128 R20, [R0+-0x400] ;  /* 0xfffc000000147983 */ /* 0x000f280000100c00 */
[----:B------:R-:W5:Y:S04]  /*2240*/  LDL.128 R24, [R0+-0x200] ;  /* 0xfffe000000187983 */ /* 0x000f680000100c00 */
[----:B------:R-:W5:Y:S04]  /*2250*/  LDL.128 R28, [R0] ;  /* 0x00000000001c7983 */ /* 0x000f680000100c00 */
[----:B------:R-:W5:Y:S04]  /*2260*/  LDL.128 R36, [R0+0x200] ;  /* 0x0002000000247983 */ /* 0x000f680000100c00 */
[----:B------:R-:W5:Y:S04]  /*2270*/  LDL.128 R40, [R0+0x400] ;  /* 0x0004000000287983 */ /* 0x000f680000100c00 */
[----:B------:R-:W5:Y:S04]  /*2280*/  LDL.128 R44, [R0+0x600] ;  /* 0x00060000002c7983 */ /* 0x000f680000100c00 */
[----:B------:R-:W5:Y:S04]  /*2290*/  LDL.128 R52, [R0+-0x7f0] ;  /* 0xfff8100000347983 */ /* 0x000f680000100c00 */
[----:B------:R-:W5:Y:S04]  /*22a0*/  LDL.128 R56, [R0+-0x5f0] ;  /* 0xfffa100000387983 */ /* 0x000f680000100c00 */
[----:B------:R-:W5:Y:S04]  /*22b0*/  LDL.128 R60, [R0+-0x3f0] ;  /* 0xfffc1000003c7983 */ /* 0x000f680000100c00 */
[----:B------:R-:W5:Y:S01]  /*22c0*/  LDL.128 R68, [R0+-0x1f0] ;  /* 0xfffe100000447983 */ /* 0x000f620000100c00 */
[----:B------:R-:W-:-:S02]  /*22d0*/  MOV R2, R8 ;  /* 0x0000000800027202 */ /* 0x000fc40000000f00 */
[----:B------:R-:W-:Y:S01]  /*22e0*/  MOV R3, R9 ;  /* 0x0000000900037202 */ /* 0x000fe20000000f00 */
[----:B------:R-:W5:Y:S04]  /*22f0*/  LDL.128 R80, [R0+0x10] ;  /* 0x0000100000507983 */ /* 0x000f680000100c00 */
[----:B------:R-:W5:Y:S04]  /*2300*/  LDL.128 R76, [R0+0x210] ;  /* 0x00021000004c7983 */ /* 0x000f680000100c00 */
[----:B------:R-:W5:Y:S04]  /*2310*/  LDL.128 R4, [R0+0x410] ;  /* 0x0004100000047983 */ /* 0x000f680000100c00 */
[----:B------:R-:W5:Y:S04]  /*2320*/  LDL.128 R8, [R0+0x610] ;  /* 0x0006100000087983 */ /* 0x000f680000100c00 */
[----:B------:R-:W5:Y:S04]  /*2330*/  LDL.128 R32, [R0+0x220] ;  /* 0x0002200000207983 */ /* 0x000f680000100c00 */
[----:B------:R-:W5:Y:S04]  /*2340*/  LDL.128 R48, [R0+-0x5d0] ;  /* 0xfffa300000307983 */ /* 0x000f680000100c00 */
[----:B------:R-:W5:Y:S04]  /*2350*/  LDL.128 R64, [R0+0x230] ;  /* 0x0002300000407983 */ /* 0x000f680000100c00 */
[----:B------:R-:W5:Y:S04]  /*2360*/  LDL.128 R72, [R0+0x630] ;  /* 0x0006300000487983 */ /* 0x000f680000100c00 */
[----:B--2---:R-:W-:Y:S04]  /*2370*/  STG.E desc[UR6][R2.64+-0x1000], R12 ;  /* 0xfff0000c02007986 */ /* 0x004fe8000c101906 */
[----:B------:R-:W-:Y:S04]  /*2380*/  STG.E desc[UR6][R2.64+-0xffc], R13 ;  /* 0xfff0040d02007986 */ /* 0x000fe8000c101906 */
[----:B------:R-:W-:Y:S04]  /*2390*/  STG.E desc[UR6][R2.64+-0xff8], R14 ;  /* 0xfff0080e02007986 */ /* 0x000fe8000c101906 */
[----:B------:R0:W-:Y:S04]  /*23a0*/  STG.E desc[UR6][R2.64+-0xff4], R15 ;  /* 0xfff00c0f02007986 */ /* 0x0001e8000c101906 */
[----:B---3--:R-:W-:Y:S04]  /*23b0*/  STG.E desc[UR6][R2.64+-0xc00], R16 ;  /* 0xfff4001002007986 */ /* 0x008fe8000c101906 */
[----:B------:R-:W-:Y:S04]  /*23c0*/  STG.E desc[UR6][R2.64+-0xbfc], R17 ;  /* 0xfff4041102007986 */ /* 0x000fe8000c101906 */
[----:B------:R-:W-:Y:S04]  /*23d0*/  STG.E desc[UR6][R2.64+-0xbf8], R18 ;  /* 0xfff4081202007986 */ /* 0x000fe8000c101906 */
[----:B------:R1:W-:Y:S04]  /*23e0*/  STG.E desc[UR6][R2.64+-0xbf4], R19 ;  /* 0xfff40c1302007986 */ /* 0x0003e8000c101906 */
[----:B----4-:R-:W-:Y:S04]  /*23f0*/  STG.E desc[UR6][R2.64+-0x800], R20 ;  /* 0xfff8001402007986 */ /* 0x010fe8000c101906 */
[----:B------:R-:W-:Y:S04]  /*2400*/  STG.E desc[UR6][R2.64+-0x7fc], R21 ;  /* 0xfff8041502007986 */ /* 0x000fe8000c101906 */
[----:B------:R-:W-:Y:S04]  /*2410*/  STG.E desc[UR6][R2.64+-0x7f8], R22 ;  /* 0xfff8081602007986 */ /* 0x000fe8000c101906 */
[----:B------:R2:W-:Y:S04]  /*2420*/  STG.E desc[UR6][R2.64+-0x7f4], R23 ;  /* 0xfff80c1702007986 */ /* 0x0005e8000c101906 */
[----:B-----5:R-:W-:Y:S04]  /*2430*/  STG.E desc[UR6][R2.64+-0x400], R24 ;  /* 0xfffc001802007986 */ /* 0x020fe8000c101906 */
[----:B------:R-:W-:Y:S04]  /*2440*/  STG.E desc[UR6][R2.64+-0x3fc], R25 ;  /* 0xfffc041902007986 */ /* 0x000fe8000c101906 */
[----:B------:R-:W-:Y:S04]  /*2450*/  STG.E desc[UR6][R2.64+-0x3f8], R26 ;  /* 0xfffc081a02007986 */ /* 0x000fe8000c101906 */
[----:B------:R3:W-:Y:S04]  /*2460*/  STG.E desc[UR6][R2.64+-0x3f4], R27 ;  /* 0xfffc0c1b02007986 */ /* 0x0007e8000c101906 */
[----:B------:R-:W-:Y:S04]  /*2470*/  STG.E desc[UR6][R2.64], R28 ;  /* 0x0000001c02007986 */ /* 0x000fe8000c101906 */
        /* <DEDUP_REMOVED lines=31> */
[----:B0-----:R-:W5:Y:S04]  /*2670*/  LDL.128 R12, [R0+-0x7e0] ;  /* 0xfff82000000c7983 */ /* 0x001f680000100c00 */
[----:B-1----:R-:W5:Y:S04]  /*2680*/  LDL.128 R16, [R0+-0x5e0] ;  /* 0xfffa200000107983 */ /* 0x002f680000100c00 */
[----:B--2---:R-:W2:Y:S04]  /*2690*/  LDL.128 R20, [R0+-0x3e0] ;  /* 0xfffc200000147983 */ /* 0x004ea80000100c00 */
[----:B---3--:R-:W3:Y:S04]  /*26a0*/  LDL.128 R24, [R0+-0x1e0] ;  /* 0xfffe200000187983 */ /* 0x008ee80000100c00 */
[----:B----4-:R-:W4:Y:S04]  /*26b0*/  LDL.128 R28, [R0+0x20] ;  /* 0x00002000001c7983 */ /* 0x010f280000100c00 */
[----:B-----5:R-:W5:Y:S04]  /*26c0*/  LDL.128 R36, [R0+0x420] ;  /* 0x0004200000247983 */ /* 0x020f680000100c00 */
[----:B------:R-:W5:Y:S04]  /*26d0*/  LDL.128 R40, [R0+0x620] ;  /* 0x0006200000287983 */ /* 0x000f680000100c00 */
[----:B------:R-:W5:Y:S04]  /*26e0*/  LDL.128 R44, [R0+-0x7d0] ;  /* 0xfff83000002c7983 */ /* 0x000f680000100c00 */
[----:B------:R-:W5:Y:S04]  /*26f0*/  LDL.128 R52, [R0+-0x3d0] ;  /* 0xfffc300000347983 */ /* 0x000f680000100c00 */
[----:B------:R-:W5:Y:S04]  /*2700*/  LDL.128 R56, [R0+-0x1d0] ;  /* 0xfffe300000387983 */ /* 0x000f680000100c00 */
[----:B------:R-:W5:Y:S04]  /*2710*/  LDL.128 R60, [R0+0x30] ;  /* 0x00003000003c7983 */ /* 0x000f680000100c00 */
[----:B------:R0:W5:Y:S04]  /*2720*/  LDL.128 R68, [R0+0x430] ;  /* 0x0004300000447983 */ /* 0x0001680000100c00 */
[----:B------:R-:W-:Y:S04]  /*2730*/  STG.E desc[UR6][R2.64+0x10], R80 ;  /* 0x0000105002007986 */ /* 0x000fe8000c101906 */
        /* <DEDUP_REMOVED lines=28> */
[----:B------:R-:W-:Y:S01]  /*2900*/  STG.E desc[UR6][R2.64+0xc3c], R75 ;  /* 0x000c3c4b02007986 */ /* 0x000fe2000c101906 */
[----:B------:R-:W-:-:S04]  /*2910*/  UIADD3 UR4, UPT, UPT, UR4, 0x1, URZ ;  /* 0x0000000104047890 */ /* 0x000fc8000fffe0ff */
[----:B------:R-:W-:Y:S01]  /*2920*/  UISETP.NE.AND UP0, UPT, UR4, 0x8, UPT ;  /* 0x000000080400788c */ /* 0x000fe2000bf05270 */
[----:B------:R1:W-:Y:S01]  /*2930*/  STG.E desc[UR6][R2.64+0xc10], R8 ;  /* 0x000c100802007986 */ /* 0x0003e2000c101906 */
[----:B0-----:R-:W-:-:S03]  /*2940*/  IADD3 R0, PT, PT, R0, 0x40, RZ ;  /* 0x0000004000007810 */ /* 0x001fc60007ffe0ff */
[----:B------:R0:W-:Y:S01]  /*2950*/  STG.E desc[UR6][R2.64+0xc14], R9 ;  /* 0x000c140902007986 */ /* 0x0001e2000c101906 */
[----:B-1----:R-:W-:-:S04]  /*2960*/  IADD3 R8, P0, PT, R2, 0x4000, RZ ;  /* 0x0000400002087810 */ /* 0x002fc80007f1e0ff */
[----:B0-----:R-:W-:Y:S01]  /*2970*/  IADD3.X R9, PT, PT, RZ, R3, RZ, P0, !PT ;  /* 0x00000003ff097210 */ /* 0x001fe200007fe4ff */
[----:B------:R0:W-:Y:S04]  /*2980*/  STG.E desc[UR6][R2.64+-0xfe0], R12 ;  /* 0xfff0200c02007986 */ /* 0x0001e8000c101906 */
[----:B------:R0:W-:Y:S04]  /*2990*/  STG.E desc[UR6][R2.64+-0xfdc], R13 ;  /* 0xfff0240d02007986 */ /* 0x0001e8000c101906 */
[----:B------:R0:W-:Y:S04]  /*29a0*/  STG.E desc[UR6][R2.64+-0xfd8], R14 ;  /* 0xfff0280e02007986 */ /* 0x0001e8000c101906 */
[----:B------:R0:W-:Y:S04]  /*29b0*/  STG.E desc[UR6][R2.64+-0xfd4], R15 ;  /* 0xfff02c0f02007986 */ /* 0x0001e8000c101906 */
[----:B------:R0:W-:Y:S04]  /*29c0*/  STG.E desc[UR6][R2.64+-0xbe0], R16 ;  /* 0xfff4201002007986 */ /* 0x0001e8000c101906 */
[----:B------:R0:W-:Y:S04]  /*29d0*/  STG.E desc[UR6][R2.64+-0xbdc], R17 ;  /* 0xfff4241102007986 */ /* 0x0001e8000c101906 */
[----:B------:R0:W-:Y:S04]  /*29e0*/  STG.E desc[UR6][R2.64+-0xbd8], R18 ;  /* 0xfff4281202007986 */ /* 0x0001e8000c101906 */
[----:B------:R0:W-:Y:S04]  /*29f0*/  STG.E desc[UR6][R2.64+-0xbd4], R19 ;  /* 0xfff42c1302007986 */ /* 0x0001e8000c101906 */
[----:B--2---:R0:W-:Y:S04]  /*2a00*/  STG.E desc[UR6][R2.64+-0x7e0], R20 ;  /* 0xfff8201402007986 */ /* 0x0041e8000c101906 */
[----:B------:R0:W-:Y:S04]  /*2a10*/  STG.E desc[UR6][R2.64+-0x7dc], R21 ;  /* 0xfff8241502007986 */ /* 0x0001e8000c101906 */
[----:B------:R0:W-:Y:S04]  /*2a20*/  STG.E desc[UR6][R2.64+-0x7d8], R22 ;  /* 0xfff8281602007986 */ /* 0x0001e8000c101906 */
[----:B------:R0:W-:Y:S04]  /*2a30*/  STG.E desc[UR6][R2.64+-0x7d4], R23 ;  /* 0xfff82c1702007986 */ /* 0x0001e8000c101906 */
[----:B---3--:R0:W-:Y:S04]  /*2a40*/  STG.E desc[UR6][R2.64+-0x3e0], R24 ;  /* 0xfffc201802007986 */ /* 0x0081e8000c101906 */
[----:B------:R0:W-:Y:S04]  /*2a50*/  STG.E desc[UR6][R2.64+-0x3dc], R25 ;  /* 0xfffc241902007986 */ /* 0x0001e8000c101906 */
[----:B------:R0:W-:Y:S04]  /*2a60*/  STG.E desc[UR6][R2.64+-0x3d8], R26 ;  /* 0xfffc281a02007986 */ /* 0x0001e8000c101906 */
[----:B------:R0:W-:Y:S04]  /*2a70*/  STG.E desc[UR6][R2.64+-0x3d4], R27 ;  /* 0xfffc2c1b02007986 */ /* 0x0001e8000c101906 */
[----:B----4-:R0:W-:Y:S04]  /*2a80*/  STG.E desc[UR6][R2.64+0x20], R28 ;  /* 0x0000201c02007986 */ /* 0x0101e8000c101906 */
[----:B------:R0:W-:Y:S04]  /*2a90*/  STG.E desc[UR6][R2.64+0x24], R29 ;  /* 0x0000241d02007986 */ /* 0x0001e8000c101906 */
[----:B------:R0:W-:Y:S04]  /*2aa0*/  STG.E desc[UR6][R2.64+0x28], R30 ;  /* 0x0000281e02007986 */ /* 0x0001e8000c101906 */
[----:B------:R0:W-:Y:S04]  /*2ab0*/  STG.E desc[UR6][R2.64+0x2c], R31 ;  /* 0x00002c1f02007986 */ /* 0x0001e8000c101906 */
[----:B-----5:R0:W-:Y:S04]  /*2ac0*/  STG.E desc[UR6][R2.64+0x820], R36 ;  /* 0x0008202402007986 */ /* 0x0201e8000c101906 */
        /* <DEDUP_REMOVED lines=26> */
[----:B------:R0:W-:Y:S01]  /*2c70*/  STG.E desc[UR6][R2.64+0x83c], R71 ;  /* 0x00083c4702007986 */ /* 0x0001e2000c101906 */
[----:B------:R-:W-:Y:S05]  /*2c80*/  BRA.U UP0, `(.L_x_3) ;  /* 0xfffffff500607547 */ /* 0x000fea000b83ffff */
[----:B------:R-:W-:Y:S05]  /*2c90*/  EXIT ;  /* 0x000000000000794d */ /* 0x000fea0003800000 */
.L_x_4:
[----:B------:R-:W-:-:S00]  /*2ca0*/  BRA `(.L_x_4) ;  /* 0xfffffffc00fc7947 */ /* 0x000fc0000383ffff */
[----:B------:R-:W-:-:S00]  /*2cb0*/  NOP ;  /* 0x0000000000007918 */ /* 0x000fc00000000000 */
        /* <DEDUP_REMOVED lines=12> */
.L_x_5:


//--------------------- .nv.shared.mymatmul_kernel0 --------------------------
	.section	.nv.shared.mymatmul_kernel0,"aw",@nobits
	.sectionflags	@""
	.align	4
.nv.shared.mymatmul_kernel0:
	.zero		18432


//--------------------- .nv.shared.reserved.0     --------------------------
	.section	.nv.shared.reserved.0,"aw",@nobits
	.weak		__nv_reservedSMEM_offset_0_alias
	.size		__nv_reservedSMEM_offset_0_alias, 0, 64
	.other		__nv_reservedSMEM_offset_0_alias,@"STO_CUDA_RESERVED_SHARED STV_DEFAULT"
__nv_reservedSMEM_offset_0_alias:
	.zero		0
	.zero		64


//--------------------- .nv.constant0.mymatmul_kernel0 --------------------------
	.section	.nv.constant0.mymatmul_kernel0,"a",@progbits
	.sectionflags	@""
	.align	4
.nv.constant0.mymatmul_kernel0:
	.zero		920


//--------------------- SYMBOLS --------------------------

	.type		.nv.reservedSmem.offset0,@object
	.size		.nv.reservedSmem.offset0,0x4
	.type		.nv.reservedSmem.cap,@object
	.size		.nv.reservedSmem.cap,0x4
